//
// Generated by NVIDIA NVVM Compiler
//
// Compiler Build ID: CL-36424714
// Cuda compilation tools, release 13.0, V13.0.88
// Based on NVVM 20.0.0
//

.version 9.0
.target sm_100
.address_size 64

	// .globl	_Z4multPiS_S_iiii
.extern .func  (.param .b64 func_retval0) malloc
(
	.param .b64 malloc_param_0
)
;
.extern .func free
(
	.param .b64 free_param_0
)
;

.visible .entry _Z4multPiS_S_iiii(
	.param .u64 .ptr .align 1 _Z4multPiS_S_iiii_param_0,
	.param .u64 .ptr .align 1 _Z4multPiS_S_iiii_param_1,
	.param .u64 .ptr .align 1 _Z4multPiS_S_iiii_param_2,
	.param .u32 _Z4multPiS_S_iiii_param_3,
	.param .u32 _Z4multPiS_S_iiii_param_4,
	.param .u32 _Z4multPiS_S_iiii_param_5,
	.param .u32 _Z4multPiS_S_iiii_param_6
)
{
	.reg .pred 	%p<105>;
	.reg .b32 	%r<732>;
	.reg .b64 	%rd<176>;

	ld.param.u64 	%rd33, [_Z4multPiS_S_iiii_param_0];
	ld.param.u64 	%rd34, [_Z4multPiS_S_iiii_param_1];
	ld.param.u64 	%rd35, [_Z4multPiS_S_iiii_param_2];
	ld.param.u32 	%r165, [_Z4multPiS_S_iiii_param_3];
	ld.param.u32 	%r166, [_Z4multPiS_S_iiii_param_4];
	ld.param.u32 	%r167, [_Z4multPiS_S_iiii_param_5];
	ld.param.u32 	%r168, [_Z4multPiS_S_iiii_param_6];
	cvta.to.global.u64 	%rd1, %rd33;
	cvta.to.global.u64 	%rd2, %rd34;
	cvta.to.global.u64 	%rd3, %rd35;
	mov.u32 	%r1, %ntid.x;
	mov.u32 	%r169, %ctaid.x;
	mov.u32 	%r170, %tid.x;
	mad.lo.s32 	%r2, %r1, %r169, %r170;
	mul.lo.s32 	%r3, %r167, %r166;
	mul.wide.s32 	%rd36, %r166, 4;
	{ // callseq 0, 0
	.param .b64 param0;
	st.param.b64 	[param0], %rd36;
	.param .b64 retval0;
	call.uni (retval0), 
	malloc, 
	(
	param0
	);
	ld.param.b64 	%rd37, [retval0];
	} // callseq 0
	mul.wide.s32 	%rd38, %r167, 4;
	{ // callseq 1, 0
	.param .b64 param0;
	st.param.b64 	[param0], %rd38;
	.param .b64 retval0;
	call.uni (retval0), 
	malloc, 
	(
	param0
	);
	ld.param.b64 	%rd39, [retval0];
	} // callseq 1
	setp.ge.s32 	%p1, %r2, %r3;
	@%p1 bra 	$L__BB0_150;
	setp.ne.s32 	%p2, %r167, %r166;
	mov.u32 	%r171, %nctaid.x;
	mul.lo.s32 	%r4, %r171, %r1;
	@%p2 bra 	$L__BB0_88;
	setp.lt.s32 	%p46, %r166, 1;
	@%p46 bra 	$L__BB0_71;
	setp.lt.s32 	%p59, %r167, 1;
	@%p59 bra 	$L__BB0_45;
	add.s32 	%r5, %r167, -1;
	and.b32  	%r6, %r167, 15;
	and.b32  	%r7, %r167, 7;
	and.b32  	%r8, %r167, 2147483632;
	and.b32  	%r9, %r167, 3;
	neg.s32 	%r10, %r8;
$L__BB0_5:
	setp.lt.u32 	%p77, %r5, 15;
	div.s32 	%r500, %r2, %r165;
	mul.lo.s32 	%r12, %r500, %r167;
	mov.b32 	%r691, 0;
	@%p77 bra 	$L__BB0_8;
	add.s64 	%rd175, %rd37, 32;
	mov.u32 	%r672, %r12;
	mov.u32 	%r673, %r10;
$L__BB0_7:
	.pragma "nounroll";
	mul.wide.s32 	%rd137, %r672, 4;
	add.s64 	%rd138, %rd1, %rd137;
	ld.global.u32 	%r501, [%rd138];
	st.u32 	[%rd175+-32], %r501;
	ld.global.u32 	%r502, [%rd138+4];
	st.u32 	[%rd175+-28], %r502;
	ld.global.u32 	%r503, [%rd138+8];
	st.u32 	[%rd175+-24], %r503;
	ld.global.u32 	%r504, [%rd138+12];
	st.u32 	[%rd175+-20], %r504;
	ld.global.u32 	%r505, [%rd138+16];
	st.u32 	[%rd175+-16], %r505;
	ld.global.u32 	%r506, [%rd138+20];
	st.u32 	[%rd175+-12], %r506;
	ld.global.u32 	%r507, [%rd138+24];
	st.u32 	[%rd175+-8], %r507;
	ld.global.u32 	%r508, [%rd138+28];
	st.u32 	[%rd175+-4], %r508;
	ld.global.u32 	%r509, [%rd138+32];
	st.u32 	[%rd175], %r509;
	ld.global.u32 	%r510, [%rd138+36];
	st.u32 	[%rd175+4], %r510;
	ld.global.u32 	%r511, [%rd138+40];
	st.u32 	[%rd175+8], %r511;
	ld.global.u32 	%r512, [%rd138+44];
	st.u32 	[%rd175+12], %r512;
	ld.global.u32 	%r513, [%rd138+48];
	st.u32 	[%rd175+16], %r513;
	ld.global.u32 	%r514, [%rd138+52];
	st.u32 	[%rd175+20], %r514;
	ld.global.u32 	%r515, [%rd138+56];
	st.u32 	[%rd175+24], %r515;
	ld.global.u32 	%r516, [%rd138+60];
	st.u32 	[%rd175+28], %r516;
	add.s32 	%r673, %r673, 16;
	add.s32 	%r672, %r672, 16;
	add.s64 	%rd175, %rd175, 64;
	setp.eq.s32 	%p78, %r673, 0;
	mov.u32 	%r691, %r8;
	@%p78 bra 	$L__BB0_8;
	bra.uni 	$L__BB0_7;
$L__BB0_8:
	setp.eq.s32 	%p79, %r6, 0;
	@%p79 bra 	$L__BB0_18;
	add.s32 	%r517, %r6, -1;
	setp.lt.u32 	%p80, %r517, 7;
	@%p80 bra 	$L__BB0_11;
	add.s32 	%r518, %r691, %r12;
	mul.wide.s32 	%rd139, %r518, 4;
	add.s64 	%rd140, %rd1, %rd139;
	ld.global.u32 	%r519, [%rd140];
	mul.wide.u32 	%rd141, %r691, 4;
	add.s64 	%rd142, %rd37, %rd141;
	st.u32 	[%rd142], %r519;
	ld.global.u32 	%r520, [%rd140+4];
	st.u32 	[%rd142+4], %r520;
	ld.global.u32 	%r521, [%rd140+8];
	st.u32 	[%rd142+8], %r521;
	ld.global.u32 	%r522, [%rd140+12];
	st.u32 	[%rd142+12], %r522;
	ld.global.u32 	%r523, [%rd140+16];
	st.u32 	[%rd142+16], %r523;
	ld.global.u32 	%r524, [%rd140+20];
	st.u32 	[%rd142+20], %r524;
	ld.global.u32 	%r525, [%rd140+24];
	st.u32 	[%rd142+24], %r525;
	ld.global.u32 	%r526, [%rd140+28];
	st.u32 	[%rd142+28], %r526;
	add.s32 	%r691, %r691, 8;
$L__BB0_11:
	setp.eq.s32 	%p81, %r7, 0;
	@%p81 bra 	$L__BB0_18;
	add.s32 	%r527, %r7, -1;
	setp.lt.u32 	%p82, %r527, 3;
	@%p82 bra 	$L__BB0_14;
	add.s32 	%r528, %r691, %r12;
	mul.wide.s32 	%rd143, %r528, 4;
	add.s64 	%rd144, %rd1, %rd143;
	ld.global.u32 	%r529, [%rd144];
	mul.wide.u32 	%rd145, %r691, 4;
	add.s64 	%rd146, %rd37, %rd145;
	st.u32 	[%rd146], %r529;
	ld.global.u32 	%r530, [%rd144+4];
	st.u32 	[%rd146+4], %r530;
	ld.global.u32 	%r531, [%rd144+8];
	st.u32 	[%rd146+8], %r531;
	ld.global.u32 	%r532, [%rd144+12];
	st.u32 	[%rd146+12], %r532;
	add.s32 	%r691, %r691, 4;
$L__BB0_14:
	setp.eq.s32 	%p83, %r9, 0;
	@%p83 bra 	$L__BB0_18;
	setp.eq.s32 	%p84, %r9, 1;
	add.s32 	%r533, %r691, %r12;
	mul.wide.s32 	%rd147, %r533, 4;
	add.s64 	%rd13, %rd1, %rd147;
	ld.global.u32 	%r534, [%rd13];
	mul.wide.u32 	%rd148, %r691, 4;
	add.s64 	%rd14, %rd37, %rd148;
	st.u32 	[%rd14], %r534;
	@%p84 bra 	$L__BB0_18;
	setp.eq.s32 	%p85, %r9, 2;
	ld.global.u32 	%r535, [%rd13+4];
	st.u32 	[%rd14+4], %r535;
	@%p85 bra 	$L__BB0_18;
	ld.global.u32 	%r536, [%rd13+8];
	st.u32 	[%rd14+8], %r536;
$L__BB0_18:
	setp.lt.u32 	%p86, %r5, 15;
	rem.s32 	%r538, %r2, %r168;
	mul.lo.s32 	%r51, %r538, %r167;
	mov.b32 	%r688, 0;
	@%p86 bra 	$L__BB0_21;
	mov.b32 	%r674, 0;
$L__BB0_20:
	.pragma "nounroll";
	add.s32 	%r540, %r674, %r51;
	mul.wide.s32 	%rd149, %r540, 4;
	add.s64 	%rd150, %rd2, %rd149;
	ld.global.u32 	%r541, [%rd150];
	mul.wide.u32 	%rd151, %r674, 4;
	add.s64 	%rd152, %rd39, %rd151;
	st.u32 	[%rd152], %r541;
	ld.global.u32 	%r542, [%rd150+4];
	st.u32 	[%rd152+4], %r542;
	ld.global.u32 	%r543, [%rd150+8];
	st.u32 	[%rd152+8], %r543;
	ld.global.u32 	%r544, [%rd150+12];
	st.u32 	[%rd152+12], %r544;
	ld.global.u32 	%r545, [%rd150+16];
	st.u32 	[%rd152+16], %r545;
	ld.global.u32 	%r546, [%rd150+20];
	st.u32 	[%rd152+20], %r546;
	ld.global.u32 	%r547, [%rd150+24];
	st.u32 	[%rd152+24], %r547;
	ld.global.u32 	%r548, [%rd150+28];
	st.u32 	[%rd152+28], %r548;
	ld.global.u32 	%r549, [%rd150+32];
	st.u32 	[%rd152+32], %r549;
	ld.global.u32 	%r550, [%rd150+36];
	st.u32 	[%rd152+36], %r550;
	ld.global.u32 	%r551, [%rd150+40];
	st.u32 	[%rd152+40], %r551;
	ld.global.u32 	%r552, [%rd150+44];
	st.u32 	[%rd152+44], %r552;
	ld.global.u32 	%r553, [%rd150+48];
	st.u32 	[%rd152+48], %r553;
	ld.global.u32 	%r554, [%rd150+52];
	st.u32 	[%rd152+52], %r554;
	ld.global.u32 	%r555, [%rd150+56];
	st.u32 	[%rd152+56], %r555;
	ld.global.u32 	%r556, [%rd150+60];
	st.u32 	[%rd152+60], %r556;
	add.s32 	%r674, %r674, 16;
	setp.eq.s32 	%p87, %r674, %r8;
	mov.u32 	%r688, %r8;
	@%p87 bra 	$L__BB0_21;
	bra.uni 	$L__BB0_20;
$L__BB0_21:
	setp.eq.s32 	%p88, %r6, 0;
	@%p88 bra 	$L__BB0_31;
	add.s32 	%r557, %r6, -1;
	setp.lt.u32 	%p89, %r557, 7;
	@%p89 bra 	$L__BB0_24;
	add.s32 	%r558, %r688, %r51;
	mul.wide.s32 	%rd153, %r558, 4;
	add.s64 	%rd154, %rd2, %rd153;
	ld.global.u32 	%r559, [%rd154];
	mul.wide.u32 	%rd155, %r688, 4;
	add.s64 	%rd156, %rd39, %rd155;
	st.u32 	[%rd156], %r559;
	ld.global.u32 	%r560, [%rd154+4];
	st.u32 	[%rd156+4], %r560;
	ld.global.u32 	%r561, [%rd154+8];
	st.u32 	[%rd156+8], %r561;
	ld.global.u32 	%r562, [%rd154+12];
	st.u32 	[%rd156+12], %r562;
	ld.global.u32 	%r563, [%rd154+16];
	st.u32 	[%rd156+16], %r563;
	ld.global.u32 	%r564, [%rd154+20];
	st.u32 	[%rd156+20], %r564;
	ld.global.u32 	%r565, [%rd154+24];
	st.u32 	[%rd156+24], %r565;
	ld.global.u32 	%r566, [%rd154+28];
	st.u32 	[%rd156+28], %r566;
	add.s32 	%r688, %r688, 8;
$L__BB0_24:
	setp.eq.s32 	%p90, %r7, 0;
	@%p90 bra 	$L__BB0_31;
	add.s32 	%r567, %r7, -1;
	setp.lt.u32 	%p91, %r567, 3;
	@%p91 bra 	$L__BB0_27;
	add.s32 	%r568, %r688, %r51;
	mul.wide.s32 	%rd157, %r568, 4;
	add.s64 	%rd158, %rd2, %rd157;
	ld.global.u32 	%r569, [%rd158];
	mul.wide.u32 	%rd159, %r688, 4;
	add.s64 	%rd160, %rd39, %rd159;
	st.u32 	[%rd160], %r569;
	ld.global.u32 	%r570, [%rd158+4];
	st.u32 	[%rd160+4], %r570;
	ld.global.u32 	%r571, [%rd158+8];
	st.u32 	[%rd160+8], %r571;
	ld.global.u32 	%r572, [%rd158+12];
	st.u32 	[%rd160+12], %r572;
	add.s32 	%r688, %r688, 4;
$L__BB0_27:
	setp.eq.s32 	%p92, %r9, 0;
	@%p92 bra 	$L__BB0_31;
	setp.eq.s32 	%p93, %r9, 1;
	add.s32 	%r573, %r688, %r51;
	mul.wide.s32 	%rd161, %r573, 4;
	add.s64 	%rd11, %rd2, %rd161;
	ld.global.u32 	%r574, [%rd11];
	mul.wide.u32 	%rd162, %r688, 4;
	add.s64 	%rd12, %rd39, %rd162;
	st.u32 	[%rd12], %r574;
	@%p93 bra 	$L__BB0_31;
	setp.eq.s32 	%p94, %r9, 2;
	ld.global.u32 	%r575, [%rd11+4];
	st.u32 	[%rd12+4], %r575;
	@%p94 bra 	$L__BB0_31;
	ld.global.u32 	%r576, [%rd11+8];
	st.u32 	[%rd12+8], %r576;
$L__BB0_31:
	setp.lt.u32 	%p95, %r5, 15;
	mov.b32 	%r682, 0;
	mov.u32 	%r677, %r682;
	@%p95 bra 	$L__BB0_32;
	bra.uni 	$L__BB0_43;
$L__BB0_32:
	setp.eq.s32 	%p97, %r6, 0;
	@%p97 bra 	$L__BB0_42;
	add.s32 	%r628, %r6, -1;
	setp.lt.u32 	%p98, %r628, 7;
	@%p98 bra 	$L__BB0_35;
	mul.wide.u32 	%rd166, %r682, 4;
	add.s64 	%rd167, %rd37, %rd166;
	ld.u32 	%r629, [%rd167];
	add.s64 	%rd168, %rd39, %rd166;
	ld.u32 	%r630, [%rd168];
	mad.lo.s32 	%r631, %r630, %r629, %r677;
	ld.u32 	%r632, [%rd167+4];
	ld.u32 	%r633, [%rd168+4];
	mad.lo.s32 	%r634, %r633, %r632, %r631;
	ld.u32 	%r635, [%rd167+8];
	ld.u32 	%r636, [%rd168+8];
	mad.lo.s32 	%r637, %r636, %r635, %r634;
	ld.u32 	%r638, [%rd167+12];
	ld.u32 	%r639, [%rd168+12];
	mad.lo.s32 	%r640, %r639, %r638, %r637;
	ld.u32 	%r641, [%rd167+16];
	ld.u32 	%r642, [%rd168+16];
	mad.lo.s32 	%r643, %r642, %r641, %r640;
	ld.u32 	%r644, [%rd167+20];
	ld.u32 	%r645, [%rd168+20];
	mad.lo.s32 	%r646, %r645, %r644, %r643;
	ld.u32 	%r647, [%rd167+24];
	ld.u32 	%r648, [%rd168+24];
	mad.lo.s32 	%r649, %r648, %r647, %r646;
	ld.u32 	%r650, [%rd167+28];
	ld.u32 	%r651, [%rd168+28];
	mad.lo.s32 	%r677, %r651, %r650, %r649;
	add.s32 	%r682, %r682, 8;
$L__BB0_35:
	setp.eq.s32 	%p99, %r7, 0;
	@%p99 bra 	$L__BB0_42;
	add.s32 	%r653, %r7, -1;
	setp.lt.u32 	%p100, %r653, 3;
	@%p100 bra 	$L__BB0_38;
	mul.wide.u32 	%rd169, %r682, 4;
	add.s64 	%rd170, %rd37, %rd169;
	ld.u32 	%r654, [%rd170];
	add.s64 	%rd171, %rd39, %rd169;
	ld.u32 	%r655, [%rd171];
	mad.lo.s32 	%r656, %r655, %r654, %r677;
	ld.u32 	%r657, [%rd170+4];
	ld.u32 	%r658, [%rd171+4];
	mad.lo.s32 	%r659, %r658, %r657, %r656;
	ld.u32 	%r660, [%rd170+8];
	ld.u32 	%r661, [%rd171+8];
	mad.lo.s32 	%r662, %r661, %r660, %r659;
	ld.u32 	%r663, [%rd170+12];
	ld.u32 	%r664, [%rd171+12];
	mad.lo.s32 	%r677, %r664, %r663, %r662;
	add.s32 	%r682, %r682, 4;
$L__BB0_38:
	setp.eq.s32 	%p101, %r9, 0;
	@%p101 bra 	$L__BB0_42;
	setp.eq.s32 	%p102, %r9, 1;
	mul.wide.u32 	%rd172, %r682, 4;
	add.s64 	%rd9, %rd37, %rd172;
	ld.u32 	%r665, [%rd9];
	add.s64 	%rd10, %rd39, %rd172;
	ld.u32 	%r666, [%rd10];
	mad.lo.s32 	%r677, %r666, %r665, %r677;
	@%p102 bra 	$L__BB0_42;
	setp.eq.s32 	%p103, %r9, 2;
	ld.u32 	%r667, [%rd9+4];
	ld.u32 	%r668, [%rd10+4];
	mad.lo.s32 	%r677, %r668, %r667, %r677;
	@%p103 bra 	$L__BB0_42;
	ld.u32 	%r669, [%rd9+8];
	ld.u32 	%r670, [%rd10+8];
	mad.lo.s32 	%r677, %r670, %r669, %r677;
$L__BB0_42:
	mul.wide.s32 	%rd173, %r2, 4;
	add.s64 	%rd174, %rd3, %rd173;
	st.global.u32 	[%rd174], %r677;
	add.s32 	%r2, %r2, %r4;
	setp.lt.s32 	%p104, %r2, %r3;
	@%p104 bra 	$L__BB0_5;
	bra.uni 	$L__BB0_150;
$L__BB0_43:
	mov.b32 	%r675, 0;
	mov.u32 	%r677, %r675;
$L__BB0_44:
	.pragma "nounroll";
	mul.wide.u32 	%rd163, %r675, 4;
	add.s64 	%rd164, %rd37, %rd163;
	ld.u32 	%r580, [%rd164];
	add.s64 	%rd165, %rd39, %rd163;
	ld.u32 	%r581, [%rd165];
	mad.lo.s32 	%r582, %r581, %r580, %r677;
	ld.u32 	%r583, [%rd164+4];
	ld.u32 	%r584, [%rd165+4];
	mad.lo.s32 	%r585, %r584, %r583, %r582;
	ld.u32 	%r586, [%rd164+8];
	ld.u32 	%r587, [%rd165+8];
	mad.lo.s32 	%r588, %r587, %r586, %r585;
	ld.u32 	%r589, [%rd164+12];
	ld.u32 	%r590, [%rd165+12];
	mad.lo.s32 	%r591, %r590, %r589, %r588;
	ld.u32 	%r592, [%rd164+16];
	ld.u32 	%r593, [%rd165+16];
	mad.lo.s32 	%r594, %r593, %r592, %r591;
	ld.u32 	%r595, [%rd164+20];
	ld.u32 	%r596, [%rd165+20];
	mad.lo.s32 	%r597, %r596, %r595, %r594;
	ld.u32 	%r598, [%rd164+24];
	ld.u32 	%r599, [%rd165+24];
	mad.lo.s32 	%r600, %r599, %r598, %r597;
	ld.u32 	%r601, [%rd164+28];
	ld.u32 	%r602, [%rd165+28];
	mad.lo.s32 	%r603, %r602, %r601, %r600;
	ld.u32 	%r604, [%rd164+32];
	ld.u32 	%r605, [%rd165+32];
	mad.lo.s32 	%r606, %r605, %r604, %r603;
	ld.u32 	%r607, [%rd164+36];
	ld.u32 	%r608, [%rd165+36];
	mad.lo.s32 	%r609, %r608, %r607, %r606;
	ld.u32 	%r610, [%rd164+40];
	ld.u32 	%r611, [%rd165+40];
	mad.lo.s32 	%r612, %r611, %r610, %r609;
	ld.u32 	%r613, [%rd164+44];
	ld.u32 	%r614, [%rd165+44];
	mad.lo.s32 	%r615, %r614, %r613, %r612;
	ld.u32 	%r616, [%rd164+48];
	ld.u32 	%r617, [%rd165+48];
	mad.lo.s32 	%r618, %r617, %r616, %r615;
	ld.u32 	%r619, [%rd164+52];
	ld.u32 	%r620, [%rd165+52];
	mad.lo.s32 	%r621, %r620, %r619, %r618;
	ld.u32 	%r622, [%rd164+56];
	ld.u32 	%r623, [%rd165+56];
	mad.lo.s32 	%r624, %r623, %r622, %r621;
	ld.u32 	%r625, [%rd164+60];
	ld.u32 	%r626, [%rd165+60];
	mad.lo.s32 	%r677, %r626, %r625, %r624;
	add.s32 	%r675, %r675, 16;
	setp.eq.s32 	%p96, %r675, %r8;
	mov.u32 	%r682, %r8;
	@%p96 bra 	$L__BB0_32;
	bra.uni 	$L__BB0_44;
$L__BB0_45:
	and.b32  	%r52, %r167, 15;
	add.s32 	%r53, %r52, -1;
	and.b32  	%r54, %r167, 7;
	add.s32 	%r55, %r54, -1;
	and.b32  	%r56, %r167, 2147483632;
	and.b32  	%r57, %r167, 3;
$L__BB0_46:
	div.s32 	%r374, %r2, %r165;
	mul.lo.s32 	%r59, %r374, %r167;
	mov.b32 	%r694, 0;
$L__BB0_47:
	.pragma "nounroll";
	mov.u32 	%r60, %r694;
	add.s32 	%r375, %r60, %r59;
	mul.wide.s32 	%rd122, %r375, 4;
	add.s64 	%rd15, %rd1, %rd122;
	ld.global.u32 	%r376, [%rd15];
	mul.wide.u32 	%rd123, %r60, 4;
	add.s64 	%rd16, %rd37, %rd123;
	st.u32 	[%rd16], %r376;
	ld.global.u32 	%r377, [%rd15+4];
	st.u32 	[%rd16+4], %r377;
	ld.global.u32 	%r378, [%rd15+8];
	st.u32 	[%rd16+8], %r378;
	ld.global.u32 	%r379, [%rd15+12];
	st.u32 	[%rd16+12], %r379;
	ld.global.u32 	%r380, [%rd15+16];
	st.u32 	[%rd16+16], %r380;
	ld.global.u32 	%r381, [%rd15+20];
	st.u32 	[%rd16+20], %r381;
	ld.global.u32 	%r382, [%rd15+24];
	st.u32 	[%rd16+24], %r382;
	ld.global.u32 	%r383, [%rd15+28];
	st.u32 	[%rd16+28], %r383;
	ld.global.u32 	%r384, [%rd15+32];
	st.u32 	[%rd16+32], %r384;
	ld.global.u32 	%r385, [%rd15+36];
	st.u32 	[%rd16+36], %r385;
	ld.global.u32 	%r386, [%rd15+40];
	st.u32 	[%rd16+40], %r386;
	ld.global.u32 	%r387, [%rd15+44];
	st.u32 	[%rd16+44], %r387;
	ld.global.u32 	%r388, [%rd15+48];
	st.u32 	[%rd16+48], %r388;
	ld.global.u32 	%r389, [%rd15+52];
	st.u32 	[%rd16+52], %r389;
	ld.global.u32 	%r390, [%rd15+56];
	st.u32 	[%rd16+56], %r390;
	ld.global.u32 	%r391, [%rd15+60];
	st.u32 	[%rd16+60], %r391;
	add.s32 	%r694, %r60, 16;
	setp.eq.s32 	%p60, %r694, %r56;
	@%p60 bra 	$L__BB0_48;
	bra.uni 	$L__BB0_47;
$L__BB0_48:
	setp.eq.s32 	%p61, %r52, 0;
	@%p61 bra 	$L__BB0_58;
	setp.lt.u32 	%p62, %r53, 7;
	mov.u32 	%r705, %r56;
	@%p62 bra 	$L__BB0_51;
	ld.global.u32 	%r392, [%rd15+64];
	st.u32 	[%rd16+64], %r392;
	ld.global.u32 	%r393, [%rd15+68];
	st.u32 	[%rd16+68], %r393;
	ld.global.u32 	%r394, [%rd15+72];
	st.u32 	[%rd16+72], %r394;
	ld.global.u32 	%r395, [%rd15+76];
	st.u32 	[%rd16+76], %r395;
	ld.global.u32 	%r396, [%rd15+80];
	st.u32 	[%rd16+80], %r396;
	ld.global.u32 	%r397, [%rd15+84];
	st.u32 	[%rd16+84], %r397;
	ld.global.u32 	%r398, [%rd15+88];
	st.u32 	[%rd16+88], %r398;
	ld.global.u32 	%r399, [%rd15+92];
	st.u32 	[%rd16+92], %r399;
	add.s32 	%r705, %r60, 24;
$L__BB0_51:
	setp.eq.s32 	%p63, %r54, 0;
	@%p63 bra 	$L__BB0_58;
	setp.lt.u32 	%p64, %r55, 3;
	@%p64 bra 	$L__BB0_54;
	add.s32 	%r400, %r705, %r59;
	mul.wide.s32 	%rd124, %r400, 4;
	add.s64 	%rd125, %rd1, %rd124;
	ld.global.u32 	%r401, [%rd125];
	mul.wide.u32 	%rd126, %r705, 4;
	add.s64 	%rd127, %rd37, %rd126;
	st.u32 	[%rd127], %r401;
	ld.global.u32 	%r402, [%rd125+4];
	st.u32 	[%rd127+4], %r402;
	ld.global.u32 	%r403, [%rd125+8];
	st.u32 	[%rd127+8], %r403;
	ld.global.u32 	%r404, [%rd125+12];
	st.u32 	[%rd127+12], %r404;
	add.s32 	%r705, %r705, 4;
$L__BB0_54:
	setp.eq.s32 	%p65, %r57, 0;
	@%p65 bra 	$L__BB0_58;
	setp.eq.s32 	%p66, %r57, 1;
	add.s32 	%r405, %r705, %r59;
	mul.wide.s32 	%rd128, %r405, 4;
	add.s64 	%rd21, %rd1, %rd128;
	ld.global.u32 	%r406, [%rd21];
	mul.wide.u32 	%rd129, %r705, 4;
	add.s64 	%rd22, %rd37, %rd129;
	st.u32 	[%rd22], %r406;
	@%p66 bra 	$L__BB0_58;
	setp.eq.s32 	%p67, %r57, 2;
	ld.global.u32 	%r407, [%rd21+4];
	st.u32 	[%rd22+4], %r407;
	@%p67 bra 	$L__BB0_58;
	ld.global.u32 	%r408, [%rd21+8];
	st.u32 	[%rd22+8], %r408;
$L__BB0_58:
	mov.b32 	%r695, 0;
	mov.u32 	%r703, %r695;
$L__BB0_59:
	.pragma "nounroll";
	mov.u32 	%r62, %r695;
	mul.wide.u32 	%rd130, %r62, 4;
	add.s64 	%rd17, %rd37, %rd130;
	ld.u32 	%r410, [%rd17];
	add.s64 	%rd18, %rd39, %rd130;
	ld.u32 	%r411, [%rd18];
	mad.lo.s32 	%r412, %r411, %r410, %r703;
	ld.u32 	%r413, [%rd17+4];
	ld.u32 	%r414, [%rd18+4];
	mad.lo.s32 	%r415, %r414, %r413, %r412;
	ld.u32 	%r416, [%rd17+8];
	ld.u32 	%r417, [%rd18+8];
	mad.lo.s32 	%r418, %r417, %r416, %r415;
	ld.u32 	%r419, [%rd17+12];
	ld.u32 	%r420, [%rd18+12];
	mad.lo.s32 	%r421, %r420, %r419, %r418;
	ld.u32 	%r422, [%rd17+16];
	ld.u32 	%r423, [%rd18+16];
	mad.lo.s32 	%r424, %r423, %r422, %r421;
	ld.u32 	%r425, [%rd17+20];
	ld.u32 	%r426, [%rd18+20];
	mad.lo.s32 	%r427, %r426, %r425, %r424;
	ld.u32 	%r428, [%rd17+24];
	ld.u32 	%r429, [%rd18+24];
	mad.lo.s32 	%r430, %r429, %r428, %r427;
	ld.u32 	%r431, [%rd17+28];
	ld.u32 	%r432, [%rd18+28];
	mad.lo.s32 	%r433, %r432, %r431, %r430;
	ld.u32 	%r434, [%rd17+32];
	ld.u32 	%r435, [%rd18+32];
	mad.lo.s32 	%r436, %r435, %r434, %r433;
	ld.u32 	%r437, [%rd17+36];
	ld.u32 	%r438, [%rd18+36];
	mad.lo.s32 	%r439, %r438, %r437, %r436;
	ld.u32 	%r440, [%rd17+40];
	ld.u32 	%r441, [%rd18+40];
	mad.lo.s32 	%r442, %r441, %r440, %r439;
	ld.u32 	%r443, [%rd17+44];
	ld.u32 	%r444, [%rd18+44];
	mad.lo.s32 	%r445, %r444, %r443, %r442;
	ld.u32 	%r446, [%rd17+48];
	ld.u32 	%r447, [%rd18+48];
	mad.lo.s32 	%r448, %r447, %r446, %r445;
	ld.u32 	%r449, [%rd17+52];
	ld.u32 	%r450, [%rd18+52];
	mad.lo.s32 	%r451, %r450, %r449, %r448;
	ld.u32 	%r452, [%rd17+56];
	ld.u32 	%r453, [%rd18+56];
	mad.lo.s32 	%r454, %r453, %r452, %r451;
	ld.u32 	%r455, [%rd17+60];
	ld.u32 	%r456, [%rd18+60];
	mad.lo.s32 	%r703, %r456, %r455, %r454;
	add.s32 	%r695, %r62, 16;
	setp.ne.s32 	%p68, %r695, %r56;
	@%p68 bra 	$L__BB0_59;
	setp.eq.s32 	%p69, %r52, 0;
	@%p69 bra 	$L__BB0_70;
	setp.lt.u32 	%p70, %r53, 7;
	mov.u32 	%r701, %r56;
	@%p70 bra 	$L__BB0_63;
	ld.u32 	%r458, [%rd17+64];
	ld.u32 	%r459, [%rd18+64];
	mad.lo.s32 	%r460, %r459, %r458, %r703;
	ld.u32 	%r461, [%rd17+68];
	ld.u32 	%r462, [%rd18+68];
	mad.lo.s32 	%r463, %r462, %r461, %r460;
	ld.u32 	%r464, [%rd17+72];
	ld.u32 	%r465, [%rd18+72];
	mad.lo.s32 	%r466, %r465, %r464, %r463;
	ld.u32 	%r467, [%rd17+76];
	ld.u32 	%r468, [%rd18+76];
	mad.lo.s32 	%r469, %r468, %r467, %r466;
	ld.u32 	%r470, [%rd17+80];
	ld.u32 	%r471, [%rd18+80];
	mad.lo.s32 	%r472, %r471, %r470, %r469;
	ld.u32 	%r473, [%rd17+84];
	ld.u32 	%r474, [%rd18+84];
	mad.lo.s32 	%r475, %r474, %r473, %r472;
	ld.u32 	%r476, [%rd17+88];
	ld.u32 	%r477, [%rd18+88];
	mad.lo.s32 	%r478, %r477, %r476, %r475;
	ld.u32 	%r479, [%rd17+92];
	ld.u32 	%r480, [%rd18+92];
	mad.lo.s32 	%r703, %r480, %r479, %r478;
	add.s32 	%r701, %r62, 24;
$L__BB0_63:
	setp.eq.s32 	%p71, %r54, 0;
	@%p71 bra 	$L__BB0_70;
	setp.lt.u32 	%p72, %r55, 3;
	@%p72 bra 	$L__BB0_66;
	mul.wide.u32 	%rd131, %r701, 4;
	add.s64 	%rd132, %rd37, %rd131;
	ld.u32 	%r482, [%rd132];
	add.s64 	%rd133, %rd39, %rd131;
	ld.u32 	%r483, [%rd133];
	mad.lo.s32 	%r484, %r483, %r482, %r703;
	ld.u32 	%r485, [%rd132+4];
	ld.u32 	%r486, [%rd133+4];
	mad.lo.s32 	%r487, %r486, %r485, %r484;
	ld.u32 	%r488, [%rd132+8];
	ld.u32 	%r489, [%rd133+8];
	mad.lo.s32 	%r490, %r489, %r488, %r487;
	ld.u32 	%r491, [%rd132+12];
	ld.u32 	%r492, [%rd133+12];
	mad.lo.s32 	%r703, %r492, %r491, %r490;
	add.s32 	%r701, %r701, 4;
$L__BB0_66:
	setp.eq.s32 	%p73, %r57, 0;
	@%p73 bra 	$L__BB0_70;
	setp.eq.s32 	%p74, %r57, 1;
	mul.wide.u32 	%rd134, %r701, 4;
	add.s64 	%rd19, %rd37, %rd134;
	ld.u32 	%r493, [%rd19];
	add.s64 	%rd20, %rd39, %rd134;
	ld.u32 	%r494, [%rd20];
	mad.lo.s32 	%r703, %r494, %r493, %r703;
	@%p74 bra 	$L__BB0_70;
	setp.eq.s32 	%p75, %r57, 2;
	ld.u32 	%r495, [%rd19+4];
	ld.u32 	%r496, [%rd20+4];
	mad.lo.s32 	%r703, %r496, %r495, %r703;
	@%p75 bra 	$L__BB0_70;
	ld.u32 	%r497, [%rd19+8];
	ld.u32 	%r498, [%rd20+8];
	mad.lo.s32 	%r703, %r498, %r497, %r703;
$L__BB0_70:
	mul.wide.s32 	%rd135, %r2, 4;
	add.s64 	%rd136, %rd3, %rd135;
	st.global.u32 	[%rd136], %r703;
	add.s32 	%r2, %r2, %r4;
	setp.lt.s32 	%p76, %r2, %r3;
	@%p76 bra 	$L__BB0_46;
	bra.uni 	$L__BB0_150;
$L__BB0_71:
	setp.gt.s32 	%p47, %r167, 0;
	@%p47 bra 	$L__BB0_72;
	bra.uni 	$L__BB0_87;
$L__BB0_72:
	add.s32 	%r85, %r167, -1;
	and.b32  	%r86, %r167, 15;
	add.s32 	%r87, %r86, -1;
	and.b32  	%r88, %r167, 7;
	add.s32 	%r89, %r88, -1;
	and.b32  	%r90, %r167, 2147483632;
	and.b32  	%r91, %r167, 3;
$L__BB0_73:
	setp.lt.u32 	%p49, %r85, 15;
	rem.s32 	%r335, %r2, %r168;
	mul.lo.s32 	%r93, %r335, %r167;
	mov.b32 	%r709, 0;
	@%p49 bra 	$L__BB0_76;
	mov.b32 	%r707, 0;
$L__BB0_75:
	.pragma "nounroll";
	add.s32 	%r337, %r707, %r93;
	mul.wide.s32 	%rd106, %r337, 4;
	add.s64 	%rd107, %rd2, %rd106;
	ld.global.u32 	%r338, [%rd107];
	mul.wide.u32 	%rd108, %r707, 4;
	add.s64 	%rd109, %rd39, %rd108;
	st.u32 	[%rd109], %r338;
	ld.global.u32 	%r339, [%rd107+4];
	st.u32 	[%rd109+4], %r339;
	ld.global.u32 	%r340, [%rd107+8];
	st.u32 	[%rd109+8], %r340;
	ld.global.u32 	%r341, [%rd107+12];
	st.u32 	[%rd109+12], %r341;
	ld.global.u32 	%r342, [%rd107+16];
	st.u32 	[%rd109+16], %r342;
	ld.global.u32 	%r343, [%rd107+20];
	st.u32 	[%rd109+20], %r343;
	ld.global.u32 	%r344, [%rd107+24];
	st.u32 	[%rd109+24], %r344;
	ld.global.u32 	%r345, [%rd107+28];
	st.u32 	[%rd109+28], %r345;
	ld.global.u32 	%r346, [%rd107+32];
	st.u32 	[%rd109+32], %r346;
	ld.global.u32 	%r347, [%rd107+36];
	st.u32 	[%rd109+36], %r347;
	ld.global.u32 	%r348, [%rd107+40];
	st.u32 	[%rd109+40], %r348;
	ld.global.u32 	%r349, [%rd107+44];
	st.u32 	[%rd109+44], %r349;
	ld.global.u32 	%r350, [%rd107+48];
	st.u32 	[%rd109+48], %r350;
	ld.global.u32 	%r351, [%rd107+52];
	st.u32 	[%rd109+52], %r351;
	ld.global.u32 	%r352, [%rd107+56];
	st.u32 	[%rd109+56], %r352;
	ld.global.u32 	%r353, [%rd107+60];
	st.u32 	[%rd109+60], %r353;
	add.s32 	%r707, %r707, 16;
	setp.ne.s32 	%p50, %r707, %r90;
	mov.u32 	%r709, %r90;
	@%p50 bra 	$L__BB0_75;
$L__BB0_76:
	setp.eq.s32 	%p51, %r86, 0;
	@%p51 bra 	$L__BB0_86;
	setp.lt.u32 	%p52, %r87, 7;
	@%p52 bra 	$L__BB0_79;
	add.s32 	%r354, %r709, %r93;
	mul.wide.s32 	%rd110, %r354, 4;
	add.s64 	%rd111, %rd2, %rd110;
	ld.global.u32 	%r355, [%rd111];
	mul.wide.u32 	%rd112, %r709, 4;
	add.s64 	%rd113, %rd39, %rd112;
	st.u32 	[%rd113], %r355;
	ld.global.u32 	%r356, [%rd111+4];
	st.u32 	[%rd113+4], %r356;
	ld.global.u32 	%r357, [%rd111+8];
	st.u32 	[%rd113+8], %r357;
	ld.global.u32 	%r358, [%rd111+12];
	st.u32 	[%rd113+12], %r358;
	ld.global.u32 	%r359, [%rd111+16];
	st.u32 	[%rd113+16], %r359;
	ld.global.u32 	%r360, [%rd111+20];
	st.u32 	[%rd113+20], %r360;
	ld.global.u32 	%r361, [%rd111+24];
	st.u32 	[%rd113+24], %r361;
	ld.global.u32 	%r362, [%rd111+28];
	st.u32 	[%rd113+28], %r362;
	add.s32 	%r709, %r709, 8;
$L__BB0_79:
	setp.eq.s32 	%p53, %r88, 0;
	@%p53 bra 	$L__BB0_86;
	setp.lt.u32 	%p54, %r89, 3;
	@%p54 bra 	$L__BB0_82;
	add.s32 	%r363, %r709, %r93;
	mul.wide.s32 	%rd114, %r363, 4;
	add.s64 	%rd115, %rd2, %rd114;
	ld.global.u32 	%r364, [%rd115];
	mul.wide.u32 	%rd116, %r709, 4;
	add.s64 	%rd117, %rd39, %rd116;
	st.u32 	[%rd117], %r364;
	ld.global.u32 	%r365, [%rd115+4];
	st.u32 	[%rd117+4], %r365;
	ld.global.u32 	%r366, [%rd115+8];
	st.u32 	[%rd117+8], %r366;
	ld.global.u32 	%r367, [%rd115+12];
	st.u32 	[%rd117+12], %r367;
	add.s32 	%r709, %r709, 4;
$L__BB0_82:
	setp.eq.s32 	%p55, %r91, 0;
	@%p55 bra 	$L__BB0_86;
	setp.eq.s32 	%p56, %r91, 1;
	add.s32 	%r368, %r709, %r93;
	mul.wide.s32 	%rd118, %r368, 4;
	add.s64 	%rd23, %rd2, %rd118;
	ld.global.u32 	%r369, [%rd23];
	mul.wide.u32 	%rd119, %r709, 4;
	add.s64 	%rd24, %rd39, %rd119;
	st.u32 	[%rd24], %r369;
	@%p56 bra 	$L__BB0_86;
	setp.eq.s32 	%p57, %r91, 2;
	ld.global.u32 	%r370, [%rd23+4];
	st.u32 	[%rd24+4], %r370;
	@%p57 bra 	$L__BB0_86;
	ld.global.u32 	%r371, [%rd23+8];
	st.u32 	[%rd24+8], %r371;
$L__BB0_86:
	mul.wide.s32 	%rd120, %r2, 4;
	add.s64 	%rd121, %rd3, %rd120;
	mov.b32 	%r372, 0;
	st.global.u32 	[%rd121], %r372;
	add.s32 	%r2, %r2, %r4;
	setp.lt.s32 	%p58, %r2, %r3;
	@%p58 bra 	$L__BB0_73;
	bra.uni 	$L__BB0_150;
$L__BB0_87:
	mul.wide.s32 	%rd104, %r2, 4;
	add.s64 	%rd105, %rd3, %rd104;
	mov.b32 	%r333, 0;
	st.global.u32 	[%rd105], %r333;
	add.s32 	%r2, %r2, %r4;
	setp.lt.s32 	%p48, %r2, %r3;
	@%p48 bra 	$L__BB0_87;
	bra.uni 	$L__BB0_150;
$L__BB0_88:
	setp.lt.s32 	%p3, %r166, 1;
	@%p3 bra 	$L__BB0_133;
	setp.lt.s32 	%p16, %r167, 1;
	@%p16 bra 	$L__BB0_118;
	and.b32  	%r104, %r166, 15;
	and.b32  	%r105, %r166, 7;
	and.b32  	%r106, %r167, 15;
	and.b32  	%r107, %r167, 7;
	and.b32  	%r108, %r166, 3;
	and.b32  	%r109, %r167, 3;
$L__BB0_91:
	setp.lt.u32 	%p27, %r166, 16;
	div.s32 	%r252, %r2, %r165;
	mul.lo.s32 	%r111, %r252, %r166;
	mov.b32 	%r719, 0;
	@%p27 bra 	$L__BB0_94;
	mov.b32 	%r713, 0;
$L__BB0_93:
	.pragma "nounroll";
	add.s32 	%r254, %r713, %r111;
	mul.wide.s32 	%rd74, %r254, 4;
	add.s64 	%rd75, %rd1, %rd74;
	ld.global.u32 	%r255, [%rd75];
	mul.wide.u32 	%rd76, %r713, 4;
	add.s64 	%rd77, %rd37, %rd76;
	st.u32 	[%rd77], %r255;
	ld.global.u32 	%r256, [%rd75+4];
	st.u32 	[%rd77+4], %r256;
	ld.global.u32 	%r257, [%rd75+8];
	st.u32 	[%rd77+8], %r257;
	ld.global.u32 	%r258, [%rd75+12];
	st.u32 	[%rd77+12], %r258;
	ld.global.u32 	%r259, [%rd75+16];
	st.u32 	[%rd77+16], %r259;
	ld.global.u32 	%r260, [%rd75+20];
	st.u32 	[%rd77+20], %r260;
	ld.global.u32 	%r261, [%rd75+24];
	st.u32 	[%rd77+24], %r261;
	ld.global.u32 	%r262, [%rd75+28];
	st.u32 	[%rd77+28], %r262;
	ld.global.u32 	%r263, [%rd75+32];
	st.u32 	[%rd77+32], %r263;
	ld.global.u32 	%r264, [%rd75+36];
	st.u32 	[%rd77+36], %r264;
	ld.global.u32 	%r265, [%rd75+40];
	st.u32 	[%rd77+40], %r265;
	ld.global.u32 	%r266, [%rd75+44];
	st.u32 	[%rd77+44], %r266;
	ld.global.u32 	%r267, [%rd75+48];
	st.u32 	[%rd77+48], %r267;
	ld.global.u32 	%r268, [%rd75+52];
	st.u32 	[%rd77+52], %r268;
	ld.global.u32 	%r269, [%rd75+56];
	st.u32 	[%rd77+56], %r269;
	ld.global.u32 	%r270, [%rd75+60];
	st.u32 	[%rd77+60], %r270;
	add.s32 	%r713, %r713, 16;
	and.b32  	%r719, %r166, 2147483632;
	setp.eq.s32 	%p28, %r713, %r719;
	@%p28 bra 	$L__BB0_94;
	bra.uni 	$L__BB0_93;
$L__BB0_94:
	setp.eq.s32 	%p29, %r104, 0;
	@%p29 bra 	$L__BB0_104;
	add.s32 	%r271, %r104, -1;
	setp.lt.u32 	%p30, %r271, 7;
	@%p30 bra 	$L__BB0_97;
	add.s32 	%r272, %r719, %r111;
	mul.wide.s32 	%rd78, %r272, 4;
	add.s64 	%rd79, %rd1, %rd78;
	ld.global.u32 	%r273, [%rd79];
	mul.wide.u32 	%rd80, %r719, 4;
	add.s64 	%rd81, %rd37, %rd80;
	st.u32 	[%rd81], %r273;
	ld.global.u32 	%r274, [%rd79+4];
	st.u32 	[%rd81+4], %r274;
	ld.global.u32 	%r275, [%rd79+8];
	st.u32 	[%rd81+8], %r275;
	ld.global.u32 	%r276, [%rd79+12];
	st.u32 	[%rd81+12], %r276;
	ld.global.u32 	%r277, [%rd79+16];
	st.u32 	[%rd81+16], %r277;
	ld.global.u32 	%r278, [%rd79+20];
	st.u32 	[%rd81+20], %r278;
	ld.global.u32 	%r279, [%rd79+24];
	st.u32 	[%rd81+24], %r279;
	ld.global.u32 	%r280, [%rd79+28];
	st.u32 	[%rd81+28], %r280;
	add.s32 	%r719, %r719, 8;
$L__BB0_97:
	setp.eq.s32 	%p31, %r105, 0;
	@%p31 bra 	$L__BB0_104;
	add.s32 	%r281, %r105, -1;
	setp.lt.u32 	%p32, %r281, 3;
	@%p32 bra 	$L__BB0_100;
	add.s32 	%r282, %r719, %r111;
	mul.wide.s32 	%rd82, %r282, 4;
	add.s64 	%rd83, %rd1, %rd82;
	ld.global.u32 	%r283, [%rd83];
	mul.wide.u32 	%rd84, %r719, 4;
	add.s64 	%rd85, %rd37, %rd84;
	st.u32 	[%rd85], %r283;
	ld.global.u32 	%r284, [%rd83+4];
	st.u32 	[%rd85+4], %r284;
	ld.global.u32 	%r285, [%rd83+8];
	st.u32 	[%rd85+8], %r285;
	ld.global.u32 	%r286, [%rd83+12];
	st.u32 	[%rd85+12], %r286;
	add.s32 	%r719, %r719, 4;
$L__BB0_100:
	setp.eq.s32 	%p33, %r108, 0;
	@%p33 bra 	$L__BB0_104;
	setp.eq.s32 	%p34, %r108, 1;
	add.s32 	%r287, %r719, %r111;
	mul.wide.s32 	%rd86, %r287, 4;
	add.s64 	%rd27, %rd1, %rd86;
	ld.global.u32 	%r288, [%rd27];
	mul.wide.u32 	%rd87, %r719, 4;
	add.s64 	%rd28, %rd37, %rd87;
	st.u32 	[%rd28], %r288;
	@%p34 bra 	$L__BB0_104;
	setp.eq.s32 	%p35, %r108, 2;
	ld.global.u32 	%r289, [%rd27+4];
	st.u32 	[%rd28+4], %r289;
	@%p35 bra 	$L__BB0_104;
	ld.global.u32 	%r290, [%rd27+8];
	st.u32 	[%rd28+8], %r290;
$L__BB0_104:
	add.s32 	%r292, %r167, -1;
	setp.lt.u32 	%p36, %r292, 15;
	rem.s32 	%r293, %r2, %r168;
	mul.lo.s32 	%r129, %r293, %r167;
	mov.b32 	%r716, 0;
	@%p36 bra 	$L__BB0_107;
	mov.b32 	%r714, 0;
$L__BB0_106:
	.pragma "nounroll";
	add.s32 	%r295, %r714, %r129;
	mul.wide.s32 	%rd88, %r295, 4;
	add.s64 	%rd89, %rd2, %rd88;
	ld.global.u32 	%r296, [%rd89];
	mul.wide.u32 	%rd90, %r714, 4;
	add.s64 	%rd91, %rd39, %rd90;
	st.u32 	[%rd91], %r296;
	ld.global.u32 	%r297, [%rd89+4];
	st.u32 	[%rd91+4], %r297;
	ld.global.u32 	%r298, [%rd89+8];
	st.u32 	[%rd91+8], %r298;
	ld.global.u32 	%r299, [%rd89+12];
	st.u32 	[%rd91+12], %r299;
	ld.global.u32 	%r300, [%rd89+16];
	st.u32 	[%rd91+16], %r300;
	ld.global.u32 	%r301, [%rd89+20];
	st.u32 	[%rd91+20], %r301;
	ld.global.u32 	%r302, [%rd89+24];
	st.u32 	[%rd91+24], %r302;
	ld.global.u32 	%r303, [%rd89+28];
	st.u32 	[%rd91+28], %r303;
	ld.global.u32 	%r304, [%rd89+32];
	st.u32 	[%rd91+32], %r304;
	ld.global.u32 	%r305, [%rd89+36];
	st.u32 	[%rd91+36], %r305;
	ld.global.u32 	%r306, [%rd89+40];
	st.u32 	[%rd91+40], %r306;
	ld.global.u32 	%r307, [%rd89+44];
	st.u32 	[%rd91+44], %r307;
	ld.global.u32 	%r308, [%rd89+48];
	st.u32 	[%rd91+48], %r308;
	ld.global.u32 	%r309, [%rd89+52];
	st.u32 	[%rd91+52], %r309;
	ld.global.u32 	%r310, [%rd89+56];
	st.u32 	[%rd91+56], %r310;
	ld.global.u32 	%r311, [%rd89+60];
	st.u32 	[%rd91+60], %r311;
	add.s32 	%r714, %r714, 16;
	and.b32  	%r716, %r167, 2147483632;
	setp.ne.s32 	%p37, %r714, %r716;
	@%p37 bra 	$L__BB0_106;
$L__BB0_107:
	setp.eq.s32 	%p38, %r106, 0;
	@%p38 bra 	$L__BB0_117;
	add.s32 	%r312, %r106, -1;
	setp.lt.u32 	%p39, %r312, 7;
	@%p39 bra 	$L__BB0_110;
	add.s32 	%r313, %r716, %r129;
	mul.wide.s32 	%rd92, %r313, 4;
	add.s64 	%rd93, %rd2, %rd92;
	ld.global.u32 	%r314, [%rd93];
	mul.wide.u32 	%rd94, %r716, 4;
	add.s64 	%rd95, %rd39, %rd94;
	st.u32 	[%rd95], %r314;
	ld.global.u32 	%r315, [%rd93+4];
	st.u32 	[%rd95+4], %r315;
	ld.global.u32 	%r316, [%rd93+8];
	st.u32 	[%rd95+8], %r316;
	ld.global.u32 	%r317, [%rd93+12];
	st.u32 	[%rd95+12], %r317;
	ld.global.u32 	%r318, [%rd93+16];
	st.u32 	[%rd95+16], %r318;
	ld.global.u32 	%r319, [%rd93+20];
	st.u32 	[%rd95+20], %r319;
	ld.global.u32 	%r320, [%rd93+24];
	st.u32 	[%rd95+24], %r320;
	ld.global.u32 	%r321, [%rd93+28];
	st.u32 	[%rd95+28], %r321;
	add.s32 	%r716, %r716, 8;
$L__BB0_110:
	setp.eq.s32 	%p40, %r107, 0;
	@%p40 bra 	$L__BB0_117;
	add.s32 	%r322, %r107, -1;
	setp.lt.u32 	%p41, %r322, 3;
	@%p41 bra 	$L__BB0_113;
	add.s32 	%r323, %r716, %r129;
	mul.wide.s32 	%rd96, %r323, 4;
	add.s64 	%rd97, %rd2, %rd96;
	ld.global.u32 	%r324, [%rd97];
	mul.wide.u32 	%rd98, %r716, 4;
	add.s64 	%rd99, %rd39, %rd98;
	st.u32 	[%rd99], %r324;
	ld.global.u32 	%r325, [%rd97+4];
	st.u32 	[%rd99+4], %r325;
	ld.global.u32 	%r326, [%rd97+8];
	st.u32 	[%rd99+8], %r326;
	ld.global.u32 	%r327, [%rd97+12];
	st.u32 	[%rd99+12], %r327;
	add.s32 	%r716, %r716, 4;
$L__BB0_113:
	setp.eq.s32 	%p42, %r109, 0;
	@%p42 bra 	$L__BB0_117;
	setp.eq.s32 	%p43, %r109, 1;
	add.s32 	%r328, %r716, %r129;
	mul.wide.s32 	%rd100, %r328, 4;
	add.s64 	%rd25, %rd2, %rd100;
	ld.global.u32 	%r329, [%rd25];
	mul.wide.u32 	%rd101, %r716, 4;
	add.s64 	%rd26, %rd39, %rd101;
	st.u32 	[%rd26], %r329;
	@%p43 bra 	$L__BB0_117;
	setp.eq.s32 	%p44, %r109, 2;
	ld.global.u32 	%r330, [%rd25+4];
	st.u32 	[%rd26+4], %r330;
	@%p44 bra 	$L__BB0_117;
	ld.global.u32 	%r331, [%rd25+8];
	st.u32 	[%rd26+8], %r331;
$L__BB0_117:
	mul.wide.s32 	%rd102, %r2, 4;
	add.s64 	%rd103, %rd3, %rd102;
	mov.b32 	%r332, -666;
	st.global.u32 	[%rd103], %r332;
	add.s32 	%r2, %r2, %r4;
	setp.lt.s32 	%p45, %r2, %r3;
	@%p45 bra 	$L__BB0_91;
	bra.uni 	$L__BB0_150;
$L__BB0_118:
	and.b32  	%r130, %r166, 15;
	add.s32 	%r131, %r130, -1;
	and.b32  	%r132, %r166, 7;
	add.s32 	%r133, %r132, -1;
	and.b32  	%r134, %r166, 2147483632;
	and.b32  	%r135, %r166, 3;
$L__BB0_119:
	setp.lt.u32 	%p17, %r166, 16;
	div.s32 	%r213, %r2, %r165;
	mul.lo.s32 	%r137, %r213, %r166;
	mov.b32 	%r724, 0;
	@%p17 bra 	$L__BB0_122;
	mov.b32 	%r722, 0;
$L__BB0_121:
	.pragma "nounroll";
	add.s32 	%r215, %r722, %r137;
	mul.wide.s32 	%rd58, %r215, 4;
	add.s64 	%rd59, %rd1, %rd58;
	ld.global.u32 	%r216, [%rd59];
	mul.wide.u32 	%rd60, %r722, 4;
	add.s64 	%rd61, %rd37, %rd60;
	st.u32 	[%rd61], %r216;
	ld.global.u32 	%r217, [%rd59+4];
	st.u32 	[%rd61+4], %r217;
	ld.global.u32 	%r218, [%rd59+8];
	st.u32 	[%rd61+8], %r218;
	ld.global.u32 	%r219, [%rd59+12];
	st.u32 	[%rd61+12], %r219;
	ld.global.u32 	%r220, [%rd59+16];
	st.u32 	[%rd61+16], %r220;
	ld.global.u32 	%r221, [%rd59+20];
	st.u32 	[%rd61+20], %r221;
	ld.global.u32 	%r222, [%rd59+24];
	st.u32 	[%rd61+24], %r222;
	ld.global.u32 	%r223, [%rd59+28];
	st.u32 	[%rd61+28], %r223;
	ld.global.u32 	%r224, [%rd59+32];
	st.u32 	[%rd61+32], %r224;
	ld.global.u32 	%r225, [%rd59+36];
	st.u32 	[%rd61+36], %r225;
	ld.global.u32 	%r226, [%rd59+40];
	st.u32 	[%rd61+40], %r226;
	ld.global.u32 	%r227, [%rd59+44];
	st.u32 	[%rd61+44], %r227;
	ld.global.u32 	%r228, [%rd59+48];
	st.u32 	[%rd61+48], %r228;
	ld.global.u32 	%r229, [%rd59+52];
	st.u32 	[%rd61+52], %r229;
	ld.global.u32 	%r230, [%rd59+56];
	st.u32 	[%rd61+56], %r230;
	ld.global.u32 	%r231, [%rd59+60];
	st.u32 	[%rd61+60], %r231;
	add.s32 	%r722, %r722, 16;
	setp.ne.s32 	%p18, %r722, %r134;
	mov.u32 	%r724, %r134;
	@%p18 bra 	$L__BB0_121;
$L__BB0_122:
	setp.eq.s32 	%p19, %r130, 0;
	@%p19 bra 	$L__BB0_132;
	setp.lt.u32 	%p20, %r131, 7;
	@%p20 bra 	$L__BB0_125;
	add.s32 	%r232, %r724, %r137;
	mul.wide.s32 	%rd62, %r232, 4;
	add.s64 	%rd63, %rd1, %rd62;
	ld.global.u32 	%r233, [%rd63];
	mul.wide.u32 	%rd64, %r724, 4;
	add.s64 	%rd65, %rd37, %rd64;
	st.u32 	[%rd65], %r233;
	ld.global.u32 	%r234, [%rd63+4];
	st.u32 	[%rd65+4], %r234;
	ld.global.u32 	%r235, [%rd63+8];
	st.u32 	[%rd65+8], %r235;
	ld.global.u32 	%r236, [%rd63+12];
	st.u32 	[%rd65+12], %r236;
	ld.global.u32 	%r237, [%rd63+16];
	st.u32 	[%rd65+16], %r237;
	ld.global.u32 	%r238, [%rd63+20];
	st.u32 	[%rd65+20], %r238;
	ld.global.u32 	%r239, [%rd63+24];
	st.u32 	[%rd65+24], %r239;
	ld.global.u32 	%r240, [%rd63+28];
	st.u32 	[%rd65+28], %r240;
	add.s32 	%r724, %r724, 8;
$L__BB0_125:
	setp.eq.s32 	%p21, %r132, 0;
	@%p21 bra 	$L__BB0_132;
	setp.lt.u32 	%p22, %r133, 3;
	@%p22 bra 	$L__BB0_128;
	add.s32 	%r241, %r724, %r137;
	mul.wide.s32 	%rd66, %r241, 4;
	add.s64 	%rd67, %rd1, %rd66;
	ld.global.u32 	%r242, [%rd67];
	mul.wide.u32 	%rd68, %r724, 4;
	add.s64 	%rd69, %rd37, %rd68;
	st.u32 	[%rd69], %r242;
	ld.global.u32 	%r243, [%rd67+4];
	st.u32 	[%rd69+4], %r243;
	ld.global.u32 	%r244, [%rd67+8];
	st.u32 	[%rd69+8], %r244;
	ld.global.u32 	%r245, [%rd67+12];
	st.u32 	[%rd69+12], %r245;
	add.s32 	%r724, %r724, 4;
$L__BB0_128:
	setp.eq.s32 	%p23, %r135, 0;
	@%p23 bra 	$L__BB0_132;
	setp.eq.s32 	%p24, %r135, 1;
	add.s32 	%r246, %r724, %r137;
	mul.wide.s32 	%rd70, %r246, 4;
	add.s64 	%rd29, %rd1, %rd70;
	ld.global.u32 	%r247, [%rd29];
	mul.wide.u32 	%rd71, %r724, 4;
	add.s64 	%rd30, %rd37, %rd71;
	st.u32 	[%rd30], %r247;
	@%p24 bra 	$L__BB0_132;
	setp.eq.s32 	%p25, %r135, 2;
	ld.global.u32 	%r248, [%rd29+4];
	st.u32 	[%rd30+4], %r248;
	@%p25 bra 	$L__BB0_132;
	ld.global.u32 	%r249, [%rd29+8];
	st.u32 	[%rd30+8], %r249;
$L__BB0_132:
	mul.wide.s32 	%rd72, %r2, 4;
	add.s64 	%rd73, %rd3, %rd72;
	mov.b32 	%r250, -666;
	st.global.u32 	[%rd73], %r250;
	add.s32 	%r2, %r2, %r4;
	setp.lt.s32 	%p26, %r2, %r3;
	@%p26 bra 	$L__BB0_119;
	bra.uni 	$L__BB0_150;
$L__BB0_133:
	setp.gt.s32 	%p4, %r167, 0;
	@%p4 bra 	$L__BB0_134;
	bra.uni 	$L__BB0_149;
$L__BB0_134:
	add.s32 	%r146, %r167, -1;
	and.b32  	%r147, %r167, 15;
	add.s32 	%r148, %r147, -1;
	and.b32  	%r149, %r167, 7;
	add.s32 	%r150, %r149, -1;
	and.b32  	%r151, %r167, 2147483632;
	and.b32  	%r152, %r167, 3;
$L__BB0_135:
	setp.lt.u32 	%p6, %r146, 15;
	rem.s32 	%r174, %r2, %r168;
	mul.lo.s32 	%r154, %r174, %r167;
	mov.b32 	%r729, 0;
	@%p6 bra 	$L__BB0_138;
	mov.b32 	%r727, 0;
$L__BB0_137:
	.pragma "nounroll";
	add.s32 	%r176, %r727, %r154;
	mul.wide.s32 	%rd42, %r176, 4;
	add.s64 	%rd43, %rd2, %rd42;
	ld.global.u32 	%r177, [%rd43];
	mul.wide.u32 	%rd44, %r727, 4;
	add.s64 	%rd45, %rd39, %rd44;
	st.u32 	[%rd45], %r177;
	ld.global.u32 	%r178, [%rd43+4];
	st.u32 	[%rd45+4], %r178;
	ld.global.u32 	%r179, [%rd43+8];
	st.u32 	[%rd45+8], %r179;
	ld.global.u32 	%r180, [%rd43+12];
	st.u32 	[%rd45+12], %r180;
	ld.global.u32 	%r181, [%rd43+16];
	st.u32 	[%rd45+16], %r181;
	ld.global.u32 	%r182, [%rd43+20];
	st.u32 	[%rd45+20], %r182;
	ld.global.u32 	%r183, [%rd43+24];
	st.u32 	[%rd45+24], %r183;
	ld.global.u32 	%r184, [%rd43+28];
	st.u32 	[%rd45+28], %r184;
	ld.global.u32 	%r185, [%rd43+32];
	st.u32 	[%rd45+32], %r185;
	ld.global.u32 	%r186, [%rd43+36];
	st.u32 	[%rd45+36], %r186;
	ld.global.u32 	%r187, [%rd43+40];
	st.u32 	[%rd45+40], %r187;
	ld.global.u32 	%r188, [%rd43+44];
	st.u32 	[%rd45+44], %r188;
	ld.global.u32 	%r189, [%rd43+48];
	st.u32 	[%rd45+48], %r189;
	ld.global.u32 	%r190, [%rd43+52];
	st.u32 	[%rd45+52], %r190;
	ld.global.u32 	%r191, [%rd43+56];
	st.u32 	[%rd45+56], %r191;
	ld.global.u32 	%r192, [%rd43+60];
	st.u32 	[%rd45+60], %r192;
	add.s32 	%r727, %r727, 16;
	setp.ne.s32 	%p7, %r727, %r151;
	mov.u32 	%r729, %r151;
	@%p7 bra 	$L__BB0_137;
$L__BB0_138:
	setp.eq.s32 	%p8, %r147, 0;
	@%p8 bra 	$L__BB0_148;
	setp.lt.u32 	%p9, %r148, 7;
	@%p9 bra 	$L__BB0_141;
	add.s32 	%r193, %r729, %r154;
	mul.wide.s32 	%rd46, %r193, 4;
	add.s64 	%rd47, %rd2, %rd46;
	ld.global.u32 	%r194, [%rd47];
	mul.wide.u32 	%rd48, %r729, 4;
	add.s64 	%rd49, %rd39, %rd48;
	st.u32 	[%rd49], %r194;
	ld.global.u32 	%r195, [%rd47+4];
	st.u32 	[%rd49+4], %r195;
	ld.global.u32 	%r196, [%rd47+8];
	st.u32 	[%rd49+8], %r196;
	ld.global.u32 	%r197, [%rd47+12];
	st.u32 	[%rd49+12], %r197;
	ld.global.u32 	%r198, [%rd47+16];
	st.u32 	[%rd49+16], %r198;
	ld.global.u32 	%r199, [%rd47+20];
	st.u32 	[%rd49+20], %r199;
	ld.global.u32 	%r200, [%rd47+24];
	st.u32 	[%rd49+24], %r200;
	ld.global.u32 	%r201, [%rd47+28];
	st.u32 	[%rd49+28], %r201;
	add.s32 	%r729, %r729, 8;
$L__BB0_141:
	setp.eq.s32 	%p10, %r149, 0;
	@%p10 bra 	$L__BB0_148;
	setp.lt.u32 	%p11, %r150, 3;
	@%p11 bra 	$L__BB0_144;
	add.s32 	%r202, %r729, %r154;
	mul.wide.s32 	%rd50, %r202, 4;
	add.s64 	%rd51, %rd2, %rd50;
	ld.global.u32 	%r203, [%rd51];
	mul.wide.u32 	%rd52, %r729, 4;
	add.s64 	%rd53, %rd39, %rd52;
	st.u32 	[%rd53], %r203;
	ld.global.u32 	%r204, [%rd51+4];
	st.u32 	[%rd53+4], %r204;
	ld.global.u32 	%r205, [%rd51+8];
	st.u32 	[%rd53+8], %r205;
	ld.global.u32 	%r206, [%rd51+12];
	st.u32 	[%rd53+12], %r206;
	add.s32 	%r729, %r729, 4;
$L__BB0_144:
	setp.eq.s32 	%p12, %r152, 0;
	@%p12 bra 	$L__BB0_148;
	setp.eq.s32 	%p13, %r152, 1;
	add.s32 	%r207, %r729, %r154;
	mul.wide.s32 	%rd54, %r207, 4;
	add.s64 	%rd31, %rd2, %rd54;
	ld.global.u32 	%r208, [%rd31];
	mul.wide.u32 	%rd55, %r729, 4;
	add.s64 	%rd32, %rd39, %rd55;
	st.u32 	[%rd32], %r208;
	@%p13 bra 	$L__BB0_148;
	setp.eq.s32 	%p14, %r152, 2;
	ld.global.u32 	%r209, [%rd31+4];
	st.u32 	[%rd32+4], %r209;
	@%p14 bra 	$L__BB0_148;
	ld.global.u32 	%r210, [%rd31+8];
	st.u32 	[%rd32+8], %r210;
$L__BB0_148:
	mul.wide.s32 	%rd56, %r2, 4;
	add.s64 	%rd57, %rd3, %rd56;
	mov.b32 	%r211, -666;
	st.global.u32 	[%rd57], %r211;
	add.s32 	%r2, %r2, %r4;
	setp.lt.s32 	%p15, %r2, %r3;
	@%p15 bra 	$L__BB0_135;
	bra.uni 	$L__BB0_150;
$L__BB0_149:
	mul.wide.s32 	%rd40, %r2, 4;
	add.s64 	%rd41, %rd3, %rd40;
	mov.b32 	%r172, -666;
	st.global.u32 	[%rd41], %r172;
	add.s32 	%r2, %r2, %r4;
	setp.lt.s32 	%p5, %r2, %r3;
	@%p5 bra 	$L__BB0_149;
$L__BB0_150:
	{ // callseq 2, 0
	.param .b64 param0;
	st.param.b64 	[param0], %rd37;
	call.uni 
	free, 
	(
	param0
	);
	} // callseq 2
	{ // callseq 3, 0
	.param .b64 param0;
	st.param.b64 	[param0], %rd39;
	call.uni 
	free, 
	(
	param0
	);
	} // callseq 3
	ret;

}


// ===== COMPILED SASS (sm_100) =====

	.target	sm_100

	.elftype	@"ET_EXEC"


//--------------------- .note.nv.tkinfo           --------------------------
	.section	.note.nv.tkinfo,"",@"SHT_NOTE"
	.sectionflags	@"SHF_NOTE_NV_TKINFO"
	.tkinfo
        /*0018*/ 	.word	0x00000002
        /*0030*/ 	.string	""
        /*0030*/ 	.string	"ptxas"
        /*0030*/ 	.string	"Cuda compilation tools, release 13.0, V13.0.88"
        /*0030*/ 	.string	"Build cuda_13.0.r13.0/compiler.36424714_0"
        /*0030*/ 	.string	"-arch sm_100 -m 64 "



//--------------------- .note.nv.cuinfo           --------------------------
	.section	.note.nv.cuinfo,"",@"SHT_NOTE"
	.sectionflags	@"SHF_NOTE_NV_CUINFO"
        /*0018*/ 	.short	0x0002
        /*001a*/ 	.short	0x0064
        /*001c*/ 	.short	0x0082
	.zero		2


//--------------------- .nv.info                  --------------------------
	.section	.nv.info,"",@"SHT_CUDA_INFO"
	.align	4


	//----- nvinfo : EIATTR_REGCOUNT
	.align		4
        /*0000*/ 	.byte	0x04, 0x2f
        /*0002*/ 	.short	(.L_1 - .L_0)
	.align		4
.L_0:
        /*0004*/ 	.word	index@(_Z4multPiS_S_iiii)
        /*0008*/ 	.word	0x00000020


	//----- nvinfo : EIATTR_FRAME_SIZE
	.align		4
.L_1:
        /*000c*/ 	.byte	0x04, 0x11
        /*000e*/ 	.short	(.L_3 - .L_2)
	.align		4
.L_2:
        /*0010*/ 	.word	index@(_Z4multPiS_S_iiii)
        /*0014*/ 	.word	0x00000000


	//----- nvinfo : EIATTR_MIN_STACK_SIZE
	.align		4
.L_3:
        /*0018*/ 	.byte	0x04, 0x12
        /*001a*/ 	.short	(.L_5 - .L_4)
	.align		4
.L_4:
        /*001c*/ 	.word	index@(_Z4multPiS_S_iiii)
        /*0020*/ 	.word	0x00000000
.L_5:


//--------------------- .nv.compat                --------------------------
	.section	.nv.compat,"",@"SHT_CUDA_COMPAT_INFO"
	.align	4
        /*0000*/ 	.byte	0x02, 0x09, 0x00, 0x00, 0x02, 0x02, 0x01, 0x00, 0x02, 0x05, 0x05, 0x00, 0x03, 0x07, 0x01, 0x01
        /*0010*/ 	.byte	0x02, 0x03, 0x00, 0x00, 0x02, 0x06, 0x01, 0x00, 0x04, 0x0b, 0x08, 0x00, 0x09, 0x00, 0x00, 0x00
        /*0020*/ 	.byte	0x00, 0x00, 0x00, 0x00


//--------------------- .nv.info._Z4multPiS_S_iiii --------------------------
	.section	.nv.info._Z4multPiS_S_iiii,"",@"SHT_CUDA_INFO"
	.sectionflags	@""
	.align	4


	//----- nvinfo : EIATTR_CUDA_API_VERSION
	.align		4
        /*0000*/ 	.byte	0x04, 0x37
        /*0002*/ 	.short	(.L_7 - .L_6)
.L_6:
        /*0004*/ 	.word	0x00000082


	//----- nvinfo : EIATTR_KPARAM_INFO
	.align		4
.L_7:
        /*0008*/ 	.byte	0x04, 0x17
        /*000a*/ 	.short	(.L_9 - .L_8)
.L_8:
        /*000c*/ 	.word	0x00000000
        /*0010*/ 	.short	0x0006
        /*0012*/ 	.short	0x0024
        /*0014*/ 	.byte	0x00, 0xf0, 0x11, 0x00


	//----- nvinfo : EIATTR_KPARAM_INFO
	.align		4
.L_9:
        /*0018*/ 	.byte	0x04, 0x17
        /*001a*/ 	.short	(.L_11 - .L_10)
.L_10:
        /*001c*/ 	.word	0x00000000
        /*0020*/ 	.short	0x0005
        /*0022*/ 	.short	0x0020
        /*0024*/ 	.byte	0x00, 0xf0, 0x11, 0x00


	//----- nvinfo : EIATTR_KPARAM_INFO
	.align		4
.L_11:
        /*0028*/ 	.byte	0x04, 0x17
        /*002a*/ 	.short	(.L_13 - .L_12)
.L_12:
        /*002c*/ 	.word	0x00000000
        /*0030*/ 	.short	0x0004
        /*0032*/ 	.short	0x001c
        /*0034*/ 	.byte	0x00, 0xf0, 0x11, 0x00


	//----- nvinfo : EIATTR_KPARAM_INFO
	.align		4
.L_13:
        /*0038*/ 	.byte	0x04, 0x17
        /*003a*/ 	.short	(.L_15 - .L_14)
.L_14:
        /*003c*/ 	.word	0x00000000
        /*0040*/ 	.short	0x0003
        /*0042*/ 	.short	0x0018
        /*0044*/ 	.byte	0x00, 0xf0, 0x11, 0x00


	//----- nvinfo : EIATTR_KPARAM_INFO
	.align		4
.L_15:
        /*0048*/ 	.byte	0x04, 0x17
        /*004a*/ 	.short	(.L_17 - .L_16)
.L_16:
        /*004c*/ 	.word	0x00000000
        /*0050*/ 	.short	0x0002
        /*0052*/ 	.short	0x0010
        /*0054*/ 	.byte	0x00, 0xf5, 0x21, 0x00


	//----- nvinfo : EIATTR_KPARAM_INFO
	.align		4
.L_17:
        /*0058*/ 	.byte	0x04, 0x17
        /*005a*/ 	.short	(.L_19 - .L_18)
.L_18:
        /*005c*/ 	.word	0x00000000
        /*0060*/ 	.short	0x0001
        /*0062*/ 	.short	0x0008
        /*0064*/ 	.byte	0x00, 0xf5, 0x21, 0x00


	//----- nvinfo : EIATTR_KPARAM_INFO
	.align		4
.L_19:
        /*0068*/ 	.byte	0x04, 0x17
        /*006a*/ 	.short	(.L_21 - .L_20)
.L_20:
        /*006c*/ 	.word	0x00000000
        /*0070*/ 	.short	0x0000
        /*0072*/ 	.short	0x0000
        /*0074*/ 	.byte	0x00, 0xf5, 0x21, 0x00


	//----- nvinfo : EIATTR_SPARSE_MMA_MASK
	.align		4
.L_21:
        /*0078*/ 	.byte	0x03, 0x50
        /*007a*/ 	.short	0x0000


	//----- nvinfo : EIATTR_MAXREG_COUNT
	.align		4
        /*007c*/ 	.byte	0x03, 0x1b
        /*007e*/ 	.short	0x00ff


	//----- nvinfo : EIATTR_EXTERNS
	.align		4
        /*0080*/ 	.byte	0x04, 0x0f
        /*0082*/ 	.short	(.L_23 - .L_22)


	//   ....[0]....
	.align		4
.L_22:
        /*0084*/ 	.word	index@(malloc)


	//   ....[1]....
	.align		4
        /*0088*/ 	.word	index@(free)


	//----- nvinfo : EIATTR_MERCURY_ISA_VERSION
	.align		4
.L_23:
        /*008c*/ 	.byte	0x03, 0x5f
        /*008e*/ 	.short	0x0101


	//----- nvinfo : EIATTR_VRC_CTA_INIT_COUNT
	.align		4
        /*0090*/ 	.byte	0x02, 0x4a
	.zero		1
	.zero		1


	//----- nvinfo : EIATTR_SYSCALL_OFFSETS
	.align		4
        /*0094*/ 	.byte	0x04, 0x46
        /*0096*/ 	.short	(.L_25 - .L_24)


	//   ....[0]....
.L_24:
        /*0098*/ 	.word	0x000000f0


	//   ....[1]....
        /*009c*/ 	.word	0x000001e0


	//   ....[2]....
        /*00a0*/ 	.word	0x00006b50


	//   ....[3]....
        /*00a4*/ 	.word	0x00006ba0


	//----- nvinfo : EIATTR_EXIT_INSTR_OFFSETS
	.align		4
.L_25:
        /*00a8*/ 	.byte	0x04, 0x1c
        /*00aa*/ 	.short	(.L_27 - .L_26)


	//   ....[0]....
.L_26:
        /*00ac*/ 	.word	0x00006bb0


	//----- nvinfo : EIATTR_CRS_STACK_SIZE
	.align		4
.L_27:
        /*00b0*/ 	.byte	0x04, 0x1e
        /*00b2*/ 	.short	(.L_29 - .L_28)
.L_28:
        /*00b4*/ 	.word	0x00000000


	//----- nvinfo : EIATTR_CBANK_PARAM_SIZE
	.align		4
.L_29:
        /*00b8*/ 	.byte	0x03, 0x19
        /*00ba*/ 	.short	0x0028


	//----- nvinfo : EIATTR_PARAM_CBANK
	.align		4
        /*00bc*/ 	.byte	0x04, 0x0a
        /*00be*/ 	.short	(.L_31 - .L_30)
	.align		4
.L_30:
        /*00c0*/ 	.word	index@(.nv.constant0._Z4multPiS_S_iiii)
        /*00c4*/ 	.short	0x0380
        /*00c6*/ 	.short	0x0028


	//----- nvinfo : EIATTR_SW_WAR
	.align		4
.L_31:
        /*00c8*/ 	.byte	0x04, 0x36
        /*00ca*/ 	.short	(.L_33 - .L_32)
.L_32:
        /*00cc*/ 	.word	0x00000008
.L_33:


//--------------------- .nv.callgraph             --------------------------
	.section	.nv.callgraph,"",@"SHT_CUDA_CALLGRAPH"
	.align	4
	.sectionentsize	8
	.align		4
        /*0000*/ 	.word	0x00000000
	.align		4
        /*0004*/ 	.word	0xffffffff
	.align		4
        /*0008*/ 	.word	index@(_Z4multPiS_S_iiii)
	.align		4
        /*000c*/ 	.word	index@(free)
	.align		4
        /*0010*/ 	.word	index@(_Z4multPiS_S_iiii)
	.align		4
        /*0014*/ 	.word	index@(malloc)
	.align		4
        /*0018*/ 	.word	0x00000000
	.align		4
        /*001c*/ 	.word	0xfffffffe
	.align		4
        /*0020*/ 	.word	0x00000000
	.align		4
        /*0024*/ 	.word	0xfffffffd
	.align		4
        /*0028*/ 	.word	0x00000000
	.align		4
        /*002c*/ 	.word	0xfffffffc


//--------------------- .nv.constant4             --------------------------
	.section	.nv.constant4,"a",@progbits
	.align	8
	.align		8
.nv.constant4:
        /*0000*/ 	.dword	malloc
	.align		8
        /*0008*/ 	.dword	free


//--------------------- .text._Z4multPiS_S_iiii   --------------------------
	.section	.text._Z4multPiS_S_iiii,"ax",@progbits
	.align	128
        .global         _Z4multPiS_S_iiii
        .type           _Z4multPiS_S_iiii,@function
        .size           _Z4multPiS_S_iiii,(.L_x_79 - _Z4multPiS_S_iiii)
        .other          _Z4multPiS_S_iiii,@"STO_CUDA_ENTRY STV_DEFAULT"
_Z4multPiS_S_iiii:
.text._Z4multPiS_S_iiii:
[----:B------:R-:W0:Y:S01]  /*0000*/  LDC R1, c[0x0][0x37c] ;  /* 0x0000df00ff017b82 */ /* 0x000e220000000800 */
[----:B------:R-:W1:Y:S01]  /*0010*/  S2R R23, SR_CTAID.X ;  /* 0x0000000000177919 */ /* 0x000e620000002500 */
[----:B------:R-:W2:Y:S01]  /*0020*/  LDCU UR4, c[0x0][0x39c] ;  /* 0x00007380ff0477ac */ /* 0x000ea20008000800 */
[----:B------:R-:W-:Y:S01]  /*0030*/  MOV R16, 0x0 ;  /* 0x0000000000107802 */ /* 0x000fe20000000f00 */
[----:B------:R-:W1:Y:S01]  /*0040*/  S2R R0, SR_TID.X ;  /* 0x0000000000007919 */ /* 0x000e620000002100 */
[----:B------:R-:W1:Y:S03]  /*0050*/  LDCU UR36, c[0x0][0x360] ;  /* 0x00006c00ff2477ac */ /* 0x000e660008000800 */
[----:B------:R3:W4:Y:S01]  /*0060*/  LDC.64 R2, c[0x4][R16] ;  /* 0x0100000010027b82 */ /* 0x0007220000000a00 */
[----:B--2---:R-:W-:-:S06]  /*0070*/  UIMAD.WIDE UR4, UR4, 0x4, URZ ;  /* 0x00000004040478a5 */ /* 0x004fcc000f8e02ff */
[----:B------:R-:W-:Y:S02]  /*0080*/  IMAD.U32 R7, RZ, RZ, UR5 ;  /* 0x00000005ff077e24 */ /* 0x000fe4000f8e00ff */
[----:B------:R-:W-:Y:S02]  /*0090*/  IMAD.U32 R5, RZ, RZ, UR5 ;  /* 0x00000005ff057e24 */ /* 0x000fe4000f8e00ff */
[----:B------:R-:W-:Y:S02]  /*00a0*/  IMAD.U32 R4, RZ, RZ, UR4 ;  /* 0x00000004ff047e24 */ /* 0x000fe4000f8e00ff */
[----:B------:R-:W-:Y:S02]  /*00b0*/  IMAD.U32 R6, RZ, RZ, UR4 ;  /* 0x00000004ff067e24 */ /* 0x000fe4000f8e00ff */
[----:B------:R-:W-:Y:S02]  /*00c0*/  IMAD.MOV.U32 R5, RZ, RZ, R7 ;  /* 0x000000ffff057224 */ /* 0x000fe400078e0007 */
[----:B-1-3--:R-:W-:-:S07]  /*00d0*/  IMAD R23, R23, UR36, R0 ;  /* 0x0000002417177c24 */ /* 0x00afce000f8e0200 */
[----:B------:R-:W-:-:S07]  /*00e0*/  LEPC R20, `(.L_x_0) ;  /* 0x000000001014794e */ /* 0x000fce0000000000 */
[----:B0---4-:R-:W-:Y:S05]  /*00f0*/  CALL.ABS.NOINC R2 ;  /* 0x0000000002007343 */ /* 0x011fea0003c00000 */
.L_x_0:
[----:B------:R-:W0:Y:S01]  /*0100*/  LDCU UR6, c[0x0][0x3a0] ;  /* 0x00007400ff0677ac */ /* 0x000e220008000800 */
[----:B------:R-:W1:Y:S01]  /*0110*/  LDC R0, c[0x0][0x39c] ;  /* 0x0000e700ff007b82 */ /* 0x000e620000000800 */
[----:B------:R-:W-:Y:S02]  /*0120*/  IMAD.MOV.U32 R18, RZ, RZ, R4 ;  /* 0x000000ffff127224 */ /* 0x000fe400078e0004 */
[----:B------:R-:W-:-:S05]  /*0130*/  IMAD.MOV.U32 R19, RZ, RZ, R5 ;  /* 0x000000ffff137224 */ /* 0x000fca00078e0005 */
[----:B------:R-:W2:Y:S01]  /*0140*/  LDC.64 R16, c[0x4][R16] ;  /* 0x0100000010107b82 */ /* 0x000ea20000000a00 */
[----:B0-----:R-:W-:-:S06]  /*0150*/  UIMAD.WIDE UR4, UR6, 0x4, URZ ;  /* 0x00000004060478a5 */ /* 0x001fcc000f8e02ff */
[----:B------:R-:W-:Y:S02]  /*0160*/  IMAD.U32 R2, RZ, RZ, UR4 ;  /* 0x00000004ff027e24 */ /* 0x000fe4000f8e00ff */
[----:B------:R-:W-:Y:S02]  /*0170*/  IMAD.U32 R7, RZ, RZ, UR5 ;  /* 0x00000005ff077e24 */ /* 0x000fe4000f8e00ff */
[----:B------:R-:W-:Y:S02]  /*0180*/  IMAD.MOV.U32 R4, RZ, RZ, R2 ;  /* 0x000000ffff047224 */ /* 0x000fe400078e0002 */
[----:B------:R-:W-:Y:S02]  /*0190*/  IMAD.U32 R3, RZ, RZ, UR5 ;  /* 0x00000005ff037e24 */ /* 0x000fe4000f8e00ff */
[----:B------:R-:W-:Y:S02]  /*01a0*/  IMAD.U32 R6, RZ, RZ, UR4 ;  /* 0x00000004ff067e24 */ /* 0x000fe4000f8e00ff */
[----:B------:R-:W-:-:S02]  /*01b0*/  IMAD.MOV.U32 R5, RZ, RZ, R7 ;  /* 0x000000ffff057224 */ /* 0x000fc400078e0007 */
[----:B-1----:R-:W-:-:S07]  /*01c0*/  IMAD R2, R0, UR6, RZ ;  /* 0x0000000600027c24 */ /* 0x002fce000f8e02ff */
[----:B------:R-:W-:-:S07]  /*01d0*/  LEPC R20, `(.L_x_1) ;  /* 0x000000001014794e */ /* 0x000fce0000000000 */
[----:B--2---:R-:W-:Y:S05]  /*01e0*/  CALL.ABS.NOINC R16 ;  /* 0x0000000010007343 */ /* 0x004fea0003c00000 */
.L_x_1:
[----:B------:R-:W-:Y:S01]  /*01f0*/  ISETP.GE.AND P0, PT, R23, R2, PT ;  /* 0x000000021700720c */ /* 0x000fe20003f06270 */
[----:B------:R-:W-:Y:S01]  /*0200*/  BSSY.RECONVERGENT B0, `(.L_x_2) ;  /* 0x000068f000007945 */ /* 0x000fe20003800200 */
[----:B------:R-:W-:Y:S02]  /*0210*/  IMAD.MOV.U32 R16, RZ, RZ, R4 ;  /* 0x000000ffff107224 */ /* 0x000fe400078e0004 */
[----:B------:R-:W-:-:S09]  /*0220*/  IMAD.MOV.U32 R17, RZ, RZ, R5 ;  /* 0x000000ffff117224 */ /* 0x000fd200078e0005 */
[----:B------:R-:W-:Y:S05]  /*0230*/  @P0 BRA `(.L_x_3) ;  /* 0x00000068002c0947 */ /* 0x000fea0003800000 */
[----:B------:R-:W0:Y:S08]  /*0240*/  LDC R10, c[0x0][0x3a0] ;  /* 0x0000e800ff0a7b82 */ /* 0x000e300000000800 */
[----:B------:R-:W0:Y:S08]  /*0250*/  LDC R5, c[0x0][0x39c] ;  /* 0x0000e700ff057b82 */ /* 0x000e300000000800 */
[----:B------:R-:W1:Y:S08]  /*0260*/  LDC R0, c[0x0][0x370] ;  /* 0x0000dc00ff007b82 */ /* 0x000e700000000800 */
[----:B------:R-:W2:Y:S01]  /*0270*/  LDC.64 R8, c[0x0][0x358] ;  /* 0x0000d600ff087b82 */ /* 0x000ea20000000a00 */
[----:B0-----:R-:W-:Y:S01]  /*0280*/  ISETP.NE.AND P0, PT, R10, R5, PT ;  /* 0x000000050a00720c */ /* 0x001fe20003f05270 */
[----:B-1----:R-:W-:-:S12]  /*0290*/  IMAD R0, R0, UR36, RZ ;  /* 0x0000002400007c24 */ /* 0x002fd8000f8e02ff */
[----:B------:R-:W-:Y:S05]  /*02a0*/  @P0 BRA `(.L_x_4) ;  /* 0x0000003c00c40947 */ /* 0x000fea0003800000 */
[----:B------:R-:W-:-:S13]  /*02b0*/  ISETP.GE.AND P0, PT, R5, 0x1, PT ;  /* 0x000000010500780c */ /* 0x000fda0003f06270 */
[----:B------:R-:W-:Y:S05]  /*02c0*/  @!P0 BRA `(.L_x_5) ;  /* 0x0000003000f48947 */ /* 0x000fea0003800000 */
[----:B------:R-:W-:-:S13]  /*02d0*/  ISETP.GE.AND P0, PT, R10, 0x1, PT ;  /* 0x000000010a00780c */ /* 0x000fda0003f06270 */
[----:B------:R-:W-:Y:S05]  /*02e0*/  @!P0 BRA `(.L_x_6) ;  /* 0x0000001c00dc8947 */ /* 0x000fea0003800000 */
[C---:B------:R-:W-:Y:S01]  /*02f0*/  LOP3.LUT R4, R10.reuse, 0x7ffffff0, RZ, 0xc0, !PT ;  /* 0x7ffffff00a047812 */ /* 0x040fe200078ec0ff */
[C---:B------:R-:W-:Y:S01]  /*0300*/  VIADD R3, R10.reuse, 0xffffffff ;  /* 0xffffffff0a037836 */ /* 0x040fe20000000000 */
[C---:B------:R-:W-:Y:S02]  /*0310*/  LOP3.LUT R5, R10.reuse, 0xf, RZ, 0xc0, !PT ;  /* 0x0000000f0a057812 */ /* 0x040fe400078ec0ff */
[C---:B------:R-:W-:Y:S02]  /*0320*/  LOP3.LUT R6, R10.reuse, 0x7, RZ, 0xc0, !PT ;  /* 0x000000070a067812 */ /* 0x040fe400078ec0ff */
[----:B------:R-:W-:Y:S01]  /*0330*/  LOP3.LUT R7, R10, 0x3, RZ, 0xc0, !PT ;  /* 0x000000030a077812 */ /* 0x000fe200078ec0ff */
[----:B------:R-:W-:-:S07]  /*0340*/  IMAD.MOV R10, RZ, RZ, -R4 ;  /* 0x000000ffff0a7224 */ /* 0x000fce00078e0a04 */
.L_x_25:
[----:B-1----:R-:W0:Y:S02]  /*0350*/  LDC R14, c[0x0][0x398] ;  /* 0x0000e600ff0e7b82 */ /* 0x002e240000000800 */
[----:B0-----:R-:W-:-:S04]  /*0360*/  IABS R11, R14 ;  /* 0x0000000e000b7213 */ /* 0x001fc80000000000 */
[----:B------:R-:W0:Y:S08]  /*0370*/  I2F.RP R15, R11 ;  /* 0x0000000b000f7306 */ /* 0x000e300000209400 */
[----:B0-----:R-:W0:Y:S02]  /*0380*/  MUFU.RCP R15, R15 ;  /* 0x0000000f000f7308 */ /* 0x001e240000001000 */
[----:B0-----:R-:W-:-:S06]  /*0390*/  VIADD R12, R15, 0xffffffe ;  /* 0x0ffffffe0f0c7836 */ /* 0x001fcc0000000000 */
[----:B------:R0:W1:Y:S02]  /*03a0*/  F2I.FTZ.U32.TRUNC.NTZ R13, R12 ;  /* 0x0000000c000d7305 */ /* 0x000064000021f000 */
[----:B0-----:R-:W-:Y:S02]  /*03b0*/  IMAD.MOV.U32 R12, RZ, RZ, RZ ;  /* 0x000000ffff0c7224 */ /* 0x001fe400078e00ff */
[----:B-1----:R-:W-:-:S04]  /*03c0*/  IMAD.MOV R20, RZ, RZ, -R13 ;  /* 0x000000ffff147224 */ /* 0x002fc800078e0a0d */
[----:B------:R-:W-:Y:S01]  /*03d0*/  IMAD R21, R20, R11, RZ ;  /* 0x0000000b14157224 */ /* 0x000fe200078e02ff */
[----:B------:R-:W-:-:S03]  /*03e0*/  IABS R20, R23 ;  /* 0x0000001700147213 */ /* 0x000fc60000000000 */
[----:B------:R-:W-:Y:S01]  /*03f0*/  IMAD.HI.U32 R13, R13, R21, R12 ;  /* 0x000000150d0d7227 */ /* 0x000fe200078e000c */
[----:B------:R-:W-:-:S03]  /*0400*/  LOP3.LUT R12, R23, R14, RZ, 0x3c, !PT ;  /* 0x0000000e170c7212 */ /* 0x000fc600078e3cff */
[----:B------:R-:W-:Y:S01]  /*0410*/  IMAD.MOV.U32 R21, RZ, RZ, RZ ;  /* 0x000000ffff157224 */ /* 0x000fe200078e00ff */
[----:B------:R-:W-:Y:S01]  /*0420*/  ISETP.GE.AND P2, PT, R12, RZ, PT ;  /* 0x000000ff0c00720c */ /* 0x000fe20003f46270 */
[----:B------:R-:W-:-:S04]  /*0430*/  IMAD.HI.U32 R13, R13, R20, RZ ;  /* 0x000000140d0d7227 */ /* 0x000fc800078e00ff */
[----:B------:R-:W-:-:S04]  /*0440*/  IMAD.MOV R15, RZ, RZ, -R13 ;  /* 0x000000ffff0f7224 */ /* 0x000fc800078e0a0d */
[----:B------:R-:W-:-:S05]  /*0450*/  IMAD R20, R11, R15, R20 ;  /* 0x0000000f0b147224 */ /* 0x000fca00078e0214 */
[----:B------:R-:W-:-:S13]  /*0460*/  ISETP.GT.U32.AND P1, PT, R11, R20, PT ;  /* 0x000000140b00720c */ /* 0x000fda0003f24070 */
[----:B------:R-:W-:Y:S02]  /*0470*/  @!P1 IMAD.IADD R20, R20, 0x1, -R11 ;  /* 0x0000000114149824 */ /* 0x000fe400078e0a0b */
[----:B------:R-:W-:Y:S01]  /*0480*/  @!P1 VIADD R13, R13, 0x1 ;  /* 0x000000010d0d9836 */ /* 0x000fe20000000000 */
[----:B------:R-:W-:Y:S02]  /*0490*/  ISETP.NE.AND P1, PT, R14, RZ, PT ;  /* 0x000000ff0e00720c */ /* 0x000fe40003f25270 */
[----:B------:R-:W-:Y:S02]  /*04a0*/  ISETP.GE.U32.AND P0, PT, R20, R11, PT ;  /* 0x0000000b1400720c */ /* 0x000fe40003f06070 */
[----:B------:R-:W0:Y:S11]  /*04b0*/  LDC R11, c[0x0][0x3a0] ;  /* 0x0000e800ff0b7b82 */ /* 0x000e360000000800 */
[----:B------:R-:W-:Y:S01]  /*04c0*/  @P0 VIADD R13, R13, 0x1 ;  /* 0x000000010d0d0836 */ /* 0x000fe20000000000 */
[----:B------:R-:W-:-:S03]  /*04d0*/  ISETP.GE.U32.AND P0, PT, R3, 0xf, PT ;  /* 0x0000000f0300780c */ /* 0x000fc60003f06070 */
[----:B------:R-:W-:Y:S01]  /*04e0*/  @!P2 IMAD.MOV R13, RZ, RZ, -R13 ;  /* 0x000000ffff0da224 */ /* 0x000fe200078e0a0d */
[----:B------:R-:W-:-:S05]  /*04f0*/  @!P1 LOP3.LUT R13, RZ, R14, RZ, 0x33, !PT ;  /* 0x0000000eff0d9212 */ /* 0x000fca00078e33ff */
[----:B0-----:R-:W-:-:S04]  /*0500*/  IMAD R20, R13, R11, RZ ;  /* 0x0000000b0d147224 */ /* 0x001fc800078e02ff */
[----:B------:R-:W-:Y:S05]  /*0510*/  @!P0 BRA `(.L_x_7) ;  /* 0x0000000000d48947 */ /* 0x000fea0003800000 */
[----:B------:R-:W-:Y:S01]  /*0520*/  IADD3 R26, P1, PT, R18, 0x20, RZ ;  /* 0x00000020121a7810 */ /* 0x000fe20007f3e0ff */
[----:B------:R-:W-:Y:S01]  /*0530*/  BSSY.RECONVERGENT B1, `(.L_x_8) ;  /* 0x0000032000017945 */ /* 0x000fe20003800200 */
[----:B------:R-:W-:Y:S02]  /*0540*/  IMAD.MOV.U32 R21, RZ, RZ, R20 ;  /* 0x000000ffff157224 */ /* 0x000fe400078e0014 */
[----:B------:R-:W-:Y:S02]  /*0550*/  IMAD.MOV.U32 R22, RZ, RZ, R10 ;  /* 0x000000ffff167224 */ /* 0x000fe400078e000a */
[----:B------:R-:W-:-:S07]  /*0560*/  IMAD.X R27, RZ, RZ, R19, P1 ;  /* 0x000000ffff1b7224 */ /* 0x000fce00008e0613 */
.L_x_9:
[----:B------:R-:W0:Y:S01]  /*0570*/  LDC.64 R14, c[0x0][0x380] ;  /* 0x0000e000ff0e7b82 */ /* 0x000e220000000a00 */
[----:B--2---:R-:W-:Y:S02]  /*0580*/  R2UR UR4, R8 ;  /* 0x00000000080472ca */ /* 0x004fe400000e0000 */
[----:B------:R-:W-:Y:S01]  /*0590*/  R2UR UR5, R9 ;  /* 0x00000000090572ca */ /* 0x000fe200000e0000 */
[----:B0-----:R-:W-:-:S12]  /*05a0*/  IMAD.WIDE R14, R21, 0x4, R14 ;  /* 0x00000004150e7825 */ /* 0x001fd800078e020e */
[----:B------:R-:W2:Y:S01]  /*05b0*/  LDG.E R25, desc[UR4][R14.64] ;  /* 0x000000040e197981 */ /* 0x000ea2000c1e1900 */
[----:B------:R-:W-:Y:S01]  /*05c0*/  R2UR UR6, R8 ;  /* 0x00000000080672ca */ /* 0x000fe200000e0000 */
[----:B-1----:R-:W-:Y:S01]  /*05d0*/  IMAD.MOV.U32 R12, RZ, RZ, R26 ;  /* 0x000000ffff0c7224 */ /* 0x002fe200078e001a */
[----:B------:R-:W-:Y:S01]  /*05e0*/  R2UR UR7, R9 ;  /* 0x00000000090772ca */ /* 0x000fe200000e0000 */
[----:B------:R-:W-:-:S05]  /*05f0*/  IMAD.MOV.U32 R13, RZ, RZ, R27 ;  /* 0x000000ffff0d7224 */ /* 0x000fca00078e001b */
[----:B--2---:R0:W-:Y:S07]  /*0600*/  ST.E desc[UR4][R12.64+-0x20], R25 ;  /* 0xffffe0190c007985 */ /* 0x0041ee000c101904 */
[----:B------:R-:W2:Y:S04]  /*0610*/  LDG.E R27, desc[UR6][R14.64+0x4] ;  /* 0x000004060e1b7981 */ /* 0x000ea8000c1e1900 */
[----:B--2---:R1:W-:Y:S04]  /*0620*/  ST.E desc[UR4][R12.64+-0x1c], R27 ;  /* 0xffffe41b0c007985 */ /* 0x0043e8000c101904 */
[----:B------:R-:W2:Y:S04]  /*0630*/  LDG.E R29, desc[UR6][R14.64+0x8] ;  /* 0x000008060e1d7981 */ /* 0x000ea8000c1e1900 */
[----:B--2---:R2:W-:Y:S04]  /*0640*/  ST.E desc[UR4][R12.64+-0x18], R29 ;  /* 0xffffe81d0c007985 */ /* 0x0045e8000c101904 */
[----:B------:R-:W3:Y:S04]  /*0650*/  LDG.E R24, desc[UR6][R14.64+0xc] ;  /* 0x00000c060e187981 */ /* 0x000ee8000c1e1900 */
[----:B---3--:R3:W-:Y:S04]  /*0660*/  ST.E desc[UR4][R12.64+-0x14], R24 ;  /* 0xffffec180c007985 */ /* 0x0087e8000c101904 */
[----:B0-----:R-:W4:Y:S04]  /*0670*/  LDG.E R25, desc[UR6][R14.64+0x10] ;  /* 0x000010060e197981 */ /* 0x001f28000c1e1900 */
[----:B----4-:R0:W-:Y:S04]  /*0680*/  ST.E desc[UR4][R12.64+-0x10], R25 ;  /* 0xfffff0190c007985 */ /* 0x0101e8000c101904 */
[----:B-1----:R-:W4:Y:S04]  /*0690*/  LDG.E R27, desc[UR6][R14.64+0x14] ;  /* 0x000014060e1b7981 */ /* 0x002f28000c1e1900 */
[----:B----4-:R1:W-:Y:S04]  /*06a0*/  ST.E desc[UR4][R12.64+-0xc], R27 ;  /* 0xfffff41b0c007985 */ /* 0x0103e8000c101904 */
[----:B--2---:R-:W2:Y:S04]  /*06b0*/  LDG.E R29, desc[UR6][R14.64+0x18] ;  /* 0x000018060e1d7981 */ /* 0x004ea8000c1e1900 */
[----:B--2---:R2:W-:Y:S04]  /*06c0*/  ST.E desc[UR4][R12.64+-0x8], R29 ;  /* 0xfffff81d0c007985 */ /* 0x0045e8000c101904 */
[----:B---3--:R-:W3:Y:S04]  /*06d0*/  LDG.E R24, desc[UR6][R14.64+0x1c] ;  /* 0x00001c060e187981 */ /* 0x008ee8000c1e1900 */
        /* <DEDUP_REMOVED lines=10> */
[----:B----4-:R-:W-:Y:S04]  /*0780*/  ST.E desc[UR4][R12.64+0x10], R25 ;  /* 0x000010190c007985 */ /* 0x010fe8000c101904 */
[----:B-1----:R-:W4:Y:S04]  /*0790*/  LDG.E R27, desc[UR6][R14.64+0x34] ;  /* 0x000034060e1b7981 */ /* 0x002f28000c1e1900 */
[----:B----4-:R0:W-:Y:S04]  /*07a0*/  ST.E desc[UR4][R12.64+0x14], R27 ;  /* 0x0000141b0c007985 */ /* 0x0101e8000c101904 */
[----:B--2---:R-:W2:Y:S01]  /*07b0*/  LDG.E R29, desc[UR6][R14.64+0x38] ;  /* 0x000038060e1d7981 */ /* 0x004ea2000c1e1900 */
[----:B------:R-:W-:-:S05]  /*07c0*/  VIADD R22, R22, 0x10 ;  /* 0x0000001016167836 */ /* 0x000fca0000000000 */
[----:B------:R-:W-:Y:S01]  /*07d0*/  ISETP.NE.AND P1, PT, R22, RZ, PT ;  /* 0x000000ff1600720c */ /* 0x000fe20003f25270 */
[----:B--2---:R1:W-:Y:S04]  /*07e0*/  ST.E desc[UR4][R12.64+0x18], R29 ;  /* 0x0000181d0c007985 */ /* 0x0043e8000c101904 */
[----:B---3--:R-:W2:Y:S01]  /*07f0*/  LDG.E R24, desc[UR6][R14.64+0x3c] ;  /* 0x00003c060e187981 */ /* 0x008ea2000c1e1900 */
[----:B------:R-:W-:Y:S01]  /*0800*/  IADD3 R26, P2, PT, R12, 0x40, RZ ;  /* 0x000000400c1a7810 */ /* 0x000fe20007f5e0ff */
[----:B------:R-:W-:-:S04]  /*0810*/  VIADD R21, R21, 0x10 ;  /* 0x0000001015157836 */ /* 0x000fc80000000000 */
[----:B0-----:R-:W-:Y:S01]  /*0820*/  IMAD.X R27, RZ, RZ, R13, P2 ;  /* 0x000000ffff1b7224 */ /* 0x001fe200010e060d */
[----:B--2---:R1:W-:Y:S01]  /*0830*/  ST.E desc[UR4][R12.64+0x1c], R24 ;  /* 0x00001c180c007985 */ /* 0x0043e2000c101904 */
[----:B------:R-:W-:Y:S06]  /*0840*/  @P1 BRA `(.L_x_9) ;  /* 0xfffffffc00481947 */ /* 0x000fec000383ffff */
[----:B------:R-:W-:Y:S05]  /*0850*/  BSYNC.RECONVERGENT B1 ;  /* 0x0000000000017941 */ /* 0x000fea0003800200 */
.L_x_8:
[----:B------:R-:W-:-:S07]  /*0860*/  IMAD.MOV.U32 R21, RZ, RZ, R4 ;  /* 0x000000ffff157224 */ /* 0x000fce00078e0004 */
.L_x_7:
[----:B------:R-:W-:-:S13]  /*0870*/  ISETP.NE.AND P1, PT, R5, RZ, PT ;  /* 0x000000ff0500720c */ /* 0x000fda0003f25270 */
[----:B------:R-:W-:Y:S05]  /*0880*/  @!P1 BRA `(.L_x_10) ;  /* 0x0000000400209947 */ /* 0x000fea0003800000 */
[----:B-1----:R-:W-:Y:S01]  /*0890*/  VIADD R12, R5, 0xffffffff ;  /* 0xffffffff050c7836 */ /* 0x002fe20000000000 */
[----:B------:R-:W-:-:S04]  /*08a0*/  ISETP.NE.AND P3, PT, R6, RZ, PT ;  /* 0x000000ff0600720c */ /* 0x000fc80003f65270 */
[----:B------:R-:W-:-:S13]  /*08b0*/  ISETP.GE.U32.AND P2, PT, R12, 0x7, PT ;  /* 0x000000070c00780c */ /* 0x000fda0003f46070 */
[----:B------:R-:W-:Y:S05]  /*08c0*/  @!P2 BRA `(.L_x_11) ;  /* 0x000000000064a947 */ /* 0x000fea0003800000 */
[----:B------:R-:W0:Y:S01]  /*08d0*/  LDC.64 R14, c[0x0][0x380] ;  /* 0x0000e000ff0e7b82 */ /* 0x000e220000000a00 */
[----:B--2---:R-:W-:Y:S01]  /*08e0*/  R2UR UR4, R8 ;  /* 0x00000000080472ca */ /* 0x004fe200000e0000 */
[----:B------:R-:W-:Y:S01]  /*08f0*/  IMAD.IADD R13, R20, 0x1, R21 ;  /* 0x00000001140d7824 */ /* 0x000fe200078e0215 */
[----:B------:R-:W-:-:S03]  /*0900*/  R2UR UR5, R9 ;  /* 0x00000000090572ca */ /* 0x000fc600000e0000 */
[----:B0-----:R-:W-:-:S10]  /*0910*/  IMAD.WIDE R14, R13, 0x4, R14 ;  /* 0x000000040d0e7825 */ /* 0x001fd400078e020e */
[----:B------:R-:W2:Y:S01]  /*0920*/  LDG.E R25, desc[UR4][R14.64] ;  /* 0x000000040e197981 */ /* 0x000ea2000c1e1900 */
[----:B------:R-:W-:Y:S01]  /*0930*/  R2UR UR6, R8 ;  /* 0x00000000080672ca */ /* 0x000fe200000e0000 */
[----:B------:R-:W-:Y:S01]  /*0940*/  IMAD.WIDE.U32 R12, R21, 0x4, R18 ;  /* 0x00000004150c7825 */ /* 0x000fe200078e0012 */
[----:B------:R-:W-:-:S04]  /*0950*/  R2UR UR7, R9 ;  /* 0x00000000090772ca */ /* 0x000fc800000e0000 */
[----:B--2---:R0:W-:Y:S09]  /*0960*/  ST.E desc[UR4][R12.64], R25 ;  /* 0x000000190c007985 */ /* 0x0041f2000c101904 */
        /* <DEDUP_REMOVED lines=12> */
[----:B---3--:R-:W2:Y:S01]  /*0a30*/  LDG.E R22, desc[UR6][R14.64+0x1c] ;  /* 0x00001c060e167981 */ /* 0x008ea2000c1e1900 */
[----:B------:R-:W-:-:S03]  /*0a40*/  VIADD R21, R21, 0x8 ;  /* 0x0000000815157836 */ /* 0x000fc60000000000 */
[----:B--2---:R0:W-:Y:S04]  /*0a50*/  ST.E desc[UR4][R12.64+0x1c], R22 ;  /* 0x00001c160c007985 */ /* 0x0041e8000c101904 */
.L_x_11:
[----:B------:R-:W-:Y:S05]  /*0a60*/  @!P3 BRA `(.L_x_10) ;  /* 0x0000000000a8b947 */ /* 0x000fea0003800000 */
[----:B0-----:R-:W-:Y:S01]  /*0a70*/  VIADD R12, R6, 0xffffffff ;  /* 0xffffffff060c7836 */ /* 0x001fe20000000000 */
        /* <DEDUP_REMOVED lines=17> */
[----:B------:R-:W2:Y:S01]  /*0b90*/  LDG.E R22, desc[UR6][R14.64+0xc] ;  /* 0x00000c060e167981 */ /* 0x000ea2000c1e1900 */
[----:B------:R-:W-:-:S03]  /*0ba0*/  VIADD R21, R21, 0x4 ;  /* 0x0000000415157836 */ /* 0x000fc60000000000 */
[----:B--2---:R0:W-:Y:S04]  /*0bb0*/  ST.E desc[UR4][R12.64+0xc], R22 ;  /* 0x00000c160c007985 */ /* 0x0041e8000c101904 */
.L_x_12:
[----:B------:R-:W-:Y:S05]  /*0bc0*/  @!P3 BRA `(.L_x_10) ;  /* 0x000000000050b947 */ /* 0x000fea0003800000 */
[----:B0-----:R-:W0:Y:S01]  /*0bd0*/  LDC.64 R12, c[0x0][0x380] ;  /* 0x0000e000ff0c7b82 */ /* 0x001e220000000a00 */
[----:B--2---:R-:W-:Y:S01]  /*0be0*/  R2UR UR4, R8 ;  /* 0x00000000080472ca */ /* 0x004fe200000e0000 */
[----:B------:R-:W-:Y:S01]  /*0bf0*/  IMAD.IADD R15, R20, 0x1, R21 ;  /* 0x00000001140f7824 */ /* 0x000fe200078e0215 */
[----:B------:R-:W-:-:S03]  /*0c00*/  R2UR UR5, R9 ;  /* 0x00000000090572ca */ /* 0x000fc600000e0000 */
[----:B0-----:R-:W-:-:S10]  /*0c10*/  IMAD.WIDE R12, R15, 0x4, R12 ;  /* 0x000000040f0c7825 */ /* 0x001fd400078e020c */
[----:B------:R-:W2:Y:S01]  /*0c20*/  LDG.E R25, desc[UR4][R12.64] ;  /* 0x000000040c197981 */ /* 0x000ea2000c1e1900 */
[----:B------:R-:W-:Y:S01]  /*0c30*/  ISETP.NE.AND P2, PT, R7, 0x1, PT ;  /* 0x000000010700780c */ /* 0x000fe20003f45270 */
[----:B------:R-:W-:-:S05]  /*0c40*/  IMAD.WIDE.U32 R14, R21, 0x4, R18 ;  /* 0x00000004150e7825 */ /* 0x000fca00078e0012 */
[----:B--2---:R3:W-:Y:S07]  /*0c50*/  ST.E desc[UR4][R14.64], R25 ;  /* 0x000000190e007985 */ /* 0x0047ee000c101904 */
[----:B------:R-:W-:Y:S05]  /*0c60*/  @!P2 BRA `(.L_x_10) ;  /* 0x000000000028a947 */ /* 0x000fea0003800000 */
[----:B------:R-:W-:Y:S02]  /*0c70*/  R2UR UR4, R8 ;  /* 0x00000000080472ca */ /* 0x000fe400000e0000 */
[----:B------:R-:W-:-:S13]  /*0c80*/  R2UR UR5, R9 ;  /* 0x00000000090572ca */ /* 0x000fda00000e0000 */
[----:B------:R-:W2:Y:S01]  /*0c90*/  LDG.E R21, desc[UR4][R12.64+0x4] ;  /* 0x000004040c157981 */ /* 0x000ea2000c1e1900 */
[----:B------:R-:W-:-:S03]  /*0ca0*/  ISETP.NE.AND P2, PT, R7, 0x2, PT ;  /* 0x000000020700780c */ /* 0x000fc60003f45270 */
[----:B--2---:R4:W-:Y:S10]  /*0cb0*/  ST.E desc[UR4][R14.64+0x4], R21 ;  /* 0x000004150e007985 */ /* 0x0049f4000c101904 */
[----:B------:R-:W-:Y:S05]  /*0cc0*/  @!P2 BRA `(.L_x_10) ;  /* 0x000000000010a947 */ /* 0x000fea0003800000 */
[----:B------:R-:W-:Y:S02]  /*0cd0*/  R2UR UR4, R8 ;  /* 0x00000000080472ca */ /* 0x000fe400000e0000 */
[----:B------:R-:W-:-:S13]  /*0ce0*/  R2UR UR5, R9 ;  /* 0x00000000090572ca */ /* 0x000fda00000e0000 */
[----:B------:R-:W2:Y:S04]  /*0cf0*/  LDG.E R13, desc[UR4][R12.64+0x8] ;  /* 0x000008040c0d7981 */ /* 0x000ea8000c1e1900 */
[----:B--2---:R0:W-:Y:S02]  /*0d00*/  ST.E desc[UR4][R14.64+0x8], R13 ;  /* 0x0000080d0e007985 */ /* 0x0041e4000c101904 */
.L_x_10:
[----:B0-----:R-:W3:Y:S01]  /*0d10*/  LDC R22, c[0x0][0x3a4] ;  /* 0x0000e900ff167b82 */ /* 0x001ee20000000800 */
[----:B------:R-:W-:Y:S02]  /*0d20*/  IABS R20, R23 ;  /* 0x0000001700147213 */ /* 0x000fe40000000000 */
[----:B------:R-:W-:Y:S02]  /*0d30*/  ISETP.GE.AND P4, PT, R23, RZ, PT ;  /* 0x000000ff1700720c */ /* 0x000fe40003f86270 */
[----:B---34-:R-:W-:-:S04]  /*0d40*/  IABS R14, R22 ;  /* 0x00000016000e7213 */ /* 0x018fc80000000000 */
[----:B------:R-:W0:Y:S08]  /*0d50*/  I2F.RP R15, R14 ;  /* 0x0000000e000f7306 */ /* 0x000e300000209400 */
[----:B0-----:R-:W1:Y:S02]  /*0d60*/  MUFU.RCP R15, R15 ;  /* 0x0000000f000f7308 */ /* 0x001e640000001000 */
[----:B-1----:R-:W-:-:S06]  /*0d70*/  VIADD R12, R15, 0xffffffe ;  /* 0x0ffffffe0f0c7836 */ /* 0x002fcc0000000000 */
[----:B------:R0:W1:Y:S02]  /*0d80*/  F2I.FTZ.U32.TRUNC.NTZ R13, R12 ;  /* 0x0000000c000d7305 */ /* 0x000064000021f000 */
[----:B0-----:R-:W-:Y:S02]  /*0d90*/  IMAD.MOV.U32 R12, RZ, RZ, RZ ;  /* 0x000000ffff0c7224 */ /* 0x001fe400078e00ff */
[----:B-1----:R-:W-:-:S04]  /*0da0*/  IMAD.MOV R21, RZ, RZ, -R13 ;  /* 0x000000ffff157224 */ /* 0x002fc800078e0a0d */
[----:B------:R-:W-:-:S04]  /*0db0*/  IMAD R21, R21, R14, RZ ;  /* 0x0000000e15157224 */ /* 0x000fc800078e02ff */
[----:B------:R-:W-:-:S04]  /*0dc0*/  IMAD.HI.U32 R13, R13, R21, R12 ;  /* 0x000000150d0d7227 */ /* 0x000fc800078e000c */
[----:B------:R-:W-:Y:S02]  /*0dd0*/  IMAD.MOV.U32 R21, RZ, RZ, RZ ;  /* 0x000000ffff157224 */ /* 0x000fe400078e00ff */
[----:B------:R-:W-:-:S04]  /*0de0*/  IMAD.HI.U32 R13, R13, R20, RZ ;  /* 0x000000140d0d7227 */ /* 0x000fc800078e00ff */
[----:B------:R-:W-:-:S04]  /*0df0*/  IMAD.MOV R13, RZ, RZ, -R13 ;  /* 0x000000ffff0d7224 */ /* 0x000fc800078e0a0d */
[----:B------:R-:W-:-:S05]  /*0e00*/  IMAD R20, R14, R13, R20 ;  /* 0x0000000d0e147224 */ /* 0x000fca00078e0214 */
[----:B------:R-:W-:-:S13]  /*0e10*/  ISETP.GT.U32.AND P2, PT, R14, R20, PT ;  /* 0x000000140e00720c */ /* 0x000fda0003f44070 */
[----:B------:R-:W-:Y:S01]  /*0e20*/  @!P2 IMAD.IADD R20, R20, 0x1, -R14 ;  /* 0x000000011414a824 */ /* 0x000fe200078e0a0e */
[----:B------:R-:W-:-:S04]  /*0e30*/  ISETP.NE.AND P2, PT, R22, RZ, PT ;  /* 0x000000ff1600720c */ /* 0x000fc80003f45270 */
[----:B------:R-:W-:-:S13]  /*0e40*/  ISETP.GT.U32.AND P3, PT, R14, R20, PT ;  /* 0x000000140e00720c */ /* 0x000fda0003f64070 */
[----:B------:R-:W-:-:S04]  /*0e50*/  @!P3 IMAD.IADD R20, R20, 0x1, -R14 ;  /* 0x000000011414b824 */ /* 0x000fc800078e0a0e */
[----:B------:R-:W-:Y:S01]  /*0e60*/  @!P4 IMAD.MOV R20, RZ, RZ, -R20 ;  /* 0x000000ffff14c224 */ /* 0x000fe200078e0a14 */
[----:B------:R-:W-:Y:S01]  /*0e70*/  @!P2 LOP3.LUT R20, RZ, R22, RZ, 0x33, !PT ;  /* 0x00000016ff14a212 */ /* 0x000fe200078e33ff */
[----:B------:R-:W-:Y:S06]  /*0e80*/  @!P0 BRA `(.L_x_13) ;  /* 0x0000000000bc8947 */ /* 0x000fec0003800000 */
[----:B------:R-:W-:Y:S01]  /*0e90*/  BSSY.RECONVERGENT B1, `(.L_x_14) ;  /* 0x000002d000017945 */ /* 0x000fe20003800200 */
[----:B------:R-:W-:-:S07]  /*0ea0*/  IMAD.MOV.U32 R21, RZ, RZ, RZ ;  /* 0x000000ffff157224 */ /* 0x000fce00078e00ff */
.L_x_15:
[----:B0-----:R-:W0:Y:S01]  /*0eb0*/  LDC.64 R14, c[0x0][0x388] ;  /* 0x0000e200ff0e7b82 */ /* 0x001e220000000a00 */
[----:B--2---:R-:W-:Y:S01]  /*0ec0*/  R2UR UR4, R8 ;  /* 0x00000000080472ca */ /* 0x004fe200000e0000 */
[----:B------:R-:W-:Y:S01]  /*0ed0*/  IMAD R13, R20, R11, R21 ;  /* 0x0000000b140d7224 */ /* 0x000fe200078e0215 */
        /* <DEDUP_REMOVED lines=33> */
[----:B--2---:R-:W2:Y:S01]  /*10f0*/  LDG.E R29, desc[UR6][R14.64+0x38] ;  /* 0x000038060e1d7981 */ /* 0x004ea2000c1e1900 */
[----:B------:R-:W-:-:S05]  /*1100*/  VIADD R21, R21, 0x10 ;  /* 0x0000001015157836 */ /* 0x000fca0000000000 */
[----:B------:R-:W-:Y:S01]  /*1110*/  ISETP.NE.AND P2, PT, R21, R4, PT ;  /* 0x000000041500720c */ /* 0x000fe20003f45270 */
[----:B--2---:R0:W-:Y:S04]  /*1120*/  ST.E desc[UR4][R12.64+0x38], R29 ;  /* 0x0000381d0c007985 */ /* 0x0041e8000c101904 */
[----:B---3--:R-:W2:Y:S04]  /*1130*/  LDG.E R22, desc[UR6][R14.64+0x3c] ;  /* 0x00003c060e167981 */ /* 0x008ea8000c1e1900 */
[----:B--2---:R0:W-:Y:S04]  /*1140*/  ST.E desc[UR4][R12.64+0x3c], R22 ;  /* 0x00003c160c007985 */ /* 0x0041e8000c101904 */
[----:B------:R-:W-:Y:S05]  /*1150*/  @P2 BRA `(.L_x_15) ;  /* 0xfffffffc00542947 */ /* 0x000fea000383ffff */
[----:B------:R-:W-:Y:S05]  /*1160*/  BSYNC.RECONVERGENT B1 ;  /* 0x0000000000017941 */ /* 0x000fea0003800200 */
.L_x_14:
[----:B------:R-:W-:-:S07]  /*1170*/  IMAD.MOV.U32 R21, RZ, RZ, R4 ;  /* 0x000000ffff157224 */ /* 0x000fce00078e0004 */
.L_x_13:
[----:B------:R-:W-:Y:S05]  /*1180*/  @!P1 BRA `(.L_x_16) ;  /* 0x0000000400209947 */ /* 0x000fea0003800000 */
[----:B0-----:R-:W-:Y:S01]  /*1190*/  VIADD R12, R5, 0xffffffff ;  /* 0xffffffff050c7836 */ /* 0x001fe20000000000 */
[----:B------:R-:W-:-:S04]  /*11a0*/  ISETP.NE.AND P3, PT, R6, RZ, PT ;  /* 0x000000ff0600720c */ /* 0x000fc80003f65270 */
[----:B------:R-:W-:-:S13]  /*11b0*/  ISETP.GE.U32.AND P2, PT, R12, 0x7, PT ;  /* 0x000000070c00780c */ /* 0x000fda0003f46070 */
[----:B------:R-:W-:Y:S05]  /*11c0*/  @!P2 BRA `(.L_x_17) ;  /* 0x000000000064a947 */ /* 0x000fea0003800000 */
[----:B------:R-:W0:Y:S01]  /*11d0*/  LDC.64 R12, c[0x0][0x388] ;  /* 0x0000e200ff0c7b82 */ /* 0x000e220000000a00 */
        /* <DEDUP_REMOVED lines=24> */
.L_x_17:
[----:B------:R-:W-:Y:S05]  /*1360*/  @!P3 BRA `(.L_x_16) ;  /* 0x0000000000a8b947 */ /* 0x000fea0003800000 */
[----:B------:R-:W-:Y:S01]  /*1370*/  VIADD R12, R6, 0xffffffff ;  /* 0xffffffff060c7836 */ /* 0x000fe20000000000 */
[----:B------:R-:W-:-:S04]  /*1380*/  ISETP.NE.AND P3, PT, R7, RZ, PT ;  /* 0x000000ff0700720c */ /* 0x000fc80003f65270 */
[----:B------:R-:W-:-:S13]  /*1390*/  ISETP.GE.U32.AND P2, PT, R12, 0x3, PT ;  /* 0x000000030c00780c */ /* 0x000fda0003f46070 */
[----:B------:R-:W-:Y:S05]  /*13a0*/  @!P2 BRA `(.L_x_18) ;  /* 0x000000000044a947 */ /* 0x000fea0003800000 */
[----:B------:R-:W1:Y:S01]  /*13b0*/  LDC.64 R12, c[0x0][0x388] ;  /* 0x0000e200ff0c7b82 */ /* 0x000e620000000a00 */
[----:B--2---:R-:W-:Y:S01]  /*13c0*/  R2UR UR4, R8 ;  /* 0x00000000080472ca */ /* 0x004fe200000e0000 */
[----:B0-----:R-:W-:Y:S01]  /*13d0*/  IMAD R15, R20, R11, R21 ;  /* 0x0000000b140f7224 */ /* 0x001fe200078e0215 */
[----:B------:R-:W-:-:S03]  /*13e0*/  R2UR UR5, R9 ;  /* 0x00000000090572ca */ /* 0x000fc600000e0000 */
[----:B-1----:R-:W-:-:S10]  /*13f0*/  IMAD.WIDE R12, R15, 0x4, R12 ;  /* 0x000000040f0c7825 */ /* 0x002fd400078e020c */
        /* <DEDUP_REMOVED lines=12> */
.L_x_18:
[----:B------:R-:W-:Y:S05]  /*14c0*/  @!P3 BRA `(.L_x_16) ;  /* 0x000000000050b947 */ /* 0x000fea0003800000 */
[----:B------:R-:W3:Y:S01]  /*14d0*/  LDC.64 R12, c[0x0][0x388] ;  /* 0x0000e200ff0c7b82 */ /* 0x000ee20000000a00 */
[----:B--2---:R-:W-:Y:S01]  /*14e0*/  R2UR UR4, R8 ;  /* 0x00000000080472ca */ /* 0x004fe200000e0000 */
[----:B------:R-:W-:Y:S01]  /*14f0*/  IMAD R11, R20, R11, R21 ;  /* 0x0000000b140b7224 */ /* 0x000fe200078e0215 */
[----:B------:R-:W-:-:S03]  /*1500*/  R2UR UR5, R9 ;  /* 0x00000000090572ca */ /* 0x000fc600000e0000 */
[----:B---3--:R-:W-:-:S10]  /*1510*/  IMAD.WIDE R12, R11, 0x4, R12 ;  /* 0x000000040b0c7825 */ /* 0x008fd400078e020c */
[----:B------:R-:W2:Y:S01]  /*1520*/  LDG.E R11, desc[UR4][R12.64] ;  /* 0x000000040c0b7981 */ /* 0x000ea2000c1e1900 */
[----:B------:R-:W-:Y:S01]  /*1530*/  ISETP.NE.AND P2, PT, R7, 0x1, PT ;  /* 0x000000010700780c */ /* 0x000fe20003f45270 */
[----:B01----:R-:W-:-:S05]  /*1540*/  IMAD.WIDE.U32 R14, R21, 0x4, R16 ;  /* 0x00000004150e7825 */ /* 0x003fca00078e0010 */
[----:B--2---:R3:W-:Y:S07]  /*1550*/  ST.E desc[UR4][R14.64], R11 ;  /* 0x0000000b0e007985 */ /* 0x0047ee000c101904 */
[----:B------:R-:W-:Y:S05]  /*1560*/  @!P2 BRA `(.L_x_16) ;  /* 0x000000000028a947 */ /* 0x000fea0003800000 */
[----:B------:R-:W-:Y:S02]  /*1570*/  R2UR UR4, R8 ;  /* 0x00000000080472ca */ /* 0x000fe400000e0000 */
[----:B------:R-:W-:-:S13]  /*1580*/  R2UR UR5, R9 ;  /* 0x00000000090572ca */ /* 0x000fda00000e0000 */
[----:B---3--:R-:W2:Y:S01]  /*1590*/  LDG.E R11, desc[UR4][R12.64+0x4] ;  /* 0x000004040c0b7981 */ /* 0x008ea2000c1e1900 */
[----:B------:R-:W-:-:S03]  /*15a0*/  ISETP.NE.AND P2, PT, R7, 0x2, PT ;  /* 0x000000020700780c */ /* 0x000fc60003f45270 */
[----:B--2---:R4:W-:Y:S10]  /*15b0*/  ST.E desc[UR4][R14.64+0x4], R11 ;  /* 0x0000040b0e007985 */ /* 0x0049f4000c101904 */
[----:B------:R-:W-:Y:S05]  /*15c0*/  @!P2 BRA `(.L_x_16) ;  /* 0x000000000010a947 */ /* 0x000fea0003800000 */
[----:B------:R-:W-:Y:S02]  /*15d0*/  R2UR UR4, R8 ;  /* 0x00000000080472ca */ /* 0x000fe400000e0000 */
[----:B------:R-:W-:-:S13]  /*15e0*/  R2UR UR5, R9 ;  /* 0x00000000090572ca */ /* 0x000fda00000e0000 */
[----:B------:R-:W2:Y:S04]  /*15f0*/  LDG.E R13, desc[UR4][R12.64+0x8] ;  /* 0x000008040c0d7981 */ /* 0x000ea8000c1e1900 */
[----:B--2---:R0:W-:Y:S02]  /*1600*/  ST.E desc[UR4][R14.64+0x8], R13 ;  /* 0x0000080d0e007985 */ /* 0x0041e4000c101904 */
.L_x_16:
[----:B------:R-:W-:Y:S02]  /*1610*/  IMAD.MOV.U32 R21, RZ, RZ, RZ ;  /* 0x000000ffff157224 */ /* 0x000fe400078e00ff */
[----:B---34-:R-:W-:Y:S01]  /*1620*/  IMAD.MOV.U32 R11, RZ, RZ, RZ ;  /* 0x000000ffff0b7224 */ /* 0x018fe200078e00ff */
[----:B------:R-:W-:Y:S06]  /*1630*/  @!P0 BRA `(.L_x_19) ;  /* 0x0000000400288947 */ /* 0x000fec0003800000 */
[----:B------:R-:W-:Y:S01]  /*1640*/  BSSY.RECONVERGENT B1, `(.L_x_20) ;  /* 0x0000048000017945 */ /* 0x000fe20003800200 */
[----:B------:R-:W-:Y:S02]  /*1650*/  IMAD.MOV.U32 R21, RZ, RZ, RZ ;  /* 0x000000ffff157224 */ /* 0x000fe400078e00ff */
[----:B------:R-:W-:-:S07]  /*1660*/  IMAD.MOV.U32 R11, RZ, RZ, RZ ;  /* 0x000000ffff0b7224 */ /* 0x000fce00078e00ff */
.L_x_21:
[C---:B--2---:R-:W-:Y:S01]  /*1670*/  R2UR UR4, R8.reuse ;  /* 0x00000000080472ca */ /* 0x044fe200000e0000 */
[----:B0-----:R-:W-:Y:S01]  /*1680*/  IMAD.WIDE.U32 R12, R21, 0x4, R18 ;  /* 0x00000004150c7825 */ /* 0x001fe200078e0012 */
[----:B------:R-:W-:Y:S02]  /*1690*/  R2UR UR5, R9 ;  /* 0x00000000090572ca */ /* 0x000fe400000e0000 */
[C---:B------:R-:W-:Y:S01]  /*16a0*/  R2UR UR6, R8.reuse ;  /* 0x00000000080672ca */ /* 0x040fe200000e0000 */
[----:B-1----:R-:W-:Y:S01]  /*16b0*/  IMAD.WIDE.U32 R14, R21, 0x4, R16 ;  /* 0x00000004150e7825 */ /* 0x002fe200078e0010 */
[C---:B------:R-:W-:Y:S02]  /*16c0*/  R2UR UR7, R9.reuse ;  /* 0x00000000090772ca */ /* 0x040fe400000e0000 */
[----:B------:R-:W-:Y:S02]  /*16d0*/  R2UR UR8, R8 ;  /* 0x00000000080872ca */ /* 0x000fe400000e0000 */
[----:B------:R-:W-:-:S02]  /*16e0*/  R2UR UR9, R9 ;  /* 0x00000000090972ca */ /* 0x000fc400000e0000 */
[C---:B------:R-:W-:Y:S02]  /*16f0*/  R2UR UR10, R8.reuse ;  /* 0x00000000080a72ca */ /* 0x040fe400000e0000 */
[----:B------:R-:W-:Y:S01]  /*1700*/  R2UR UR11, R9 ;  /* 0x00000000090b72ca */ /* 0x000fe200000e0000 */
[----:B------:R-:W2:Y:S04]  /*1710*/  LD.E R20, desc[UR4][R12.64] ;  /* 0x000000040c147980 */ /* 0x000ea8000c101900 */
[----:B------:R-:W2:Y:S04]  /*1720*/  LD.E R22, desc[UR6][R14.64] ;  /* 0x000000060e167980 */ /* 0x000ea8000c101900 */
[----:B------:R-:W3:Y:S04]  /*1730*/  LD.E R25, desc[UR8][R12.64+0x4] ;  /* 0x000004080c197980 */ /* 0x000ee8000c101900 */
[----:B------:R-:W3:Y:S01]  /*1740*/  LD.E R24, desc[UR10][R14.64+0x4] ;  /* 0x0000040a0e187980 */ /* 0x000ee2000c101900 */
[----:B------:R-:W-:-:S02]  /*1750*/  R2UR UR12, R8 ;  /* 0x00000000080c72ca */ /* 0x000fc400000e0000 */
[----:B------:R-:W-:Y:S01]  /*1760*/  R2UR UR13, R9 ;  /* 0x00000000090d72ca */ /* 0x000fe200000e0000 */
[----:B------:R-:W4:Y:S01]  /*1770*/  LD.E R26, desc[UR10][R14.64+0x34] ;  /* 0x0000340a0e1a7980 */ /* 0x000f22000c101900 */
[----:B--2---:R-:W-:-:S03]  /*1780*/  IMAD R20, R20, R22, R11 ;  /* 0x0000001614147224 */ /* 0x004fc600078e020b */
[----:B------:R-:W2:Y:S04]  /*1790*/  LD.E R11, desc[UR4][R12.64+0x8] ;  /* 0x000008040c0b7980 */ /* 0x000ea8000c101900 */
[----:B------:R-:W2:Y:S01]  /*17a0*/  LD.E R22, desc[UR6][R14.64+0x8] ;  /* 0x000008060e167980 */ /* 0x000ea2000c101900 */
[----:B---3--:R-:W-:-:S03]  /*17b0*/  IMAD R20, R25, R24, R20 ;  /* 0x0000001819147224 */ /* 0x008fc600078e0214 */
[----:B------:R-:W3:Y:S04]  /*17c0*/  LD.E R24, desc[UR8][R12.64+0xc] ;  /* 0x00000c080c187980 */ /* 0x000ee8000c101900 */
[----:B------:R-:W3:Y:S01]  /*17d0*/  LD.E R25, desc[UR10][R14.64+0xc] ;  /* 0x00000c0a0e197980 */ /* 0x000ee2000c101900 */
        /* <DEDUP_REMOVED lines=24> */
[C---:B------:R-:W-:Y:S02]  /*1960*/  R2UR UR14, R8.reuse ;  /* 0x00000000080e72ca */ /* 0x040fe400000e0000 */
[C---:B------:R-:W-:Y:S02]  /*1970*/  R2UR UR15, R9.reuse ;  /* 0x00000000090f72ca */ /* 0x040fe400000e0000 */
[----:B------:R-:W-:Y:S02]  /*1980*/  R2UR UR16, R8 ;  /* 0x00000000081072ca */ /* 0x000fe400000e0000 */
[----:B------:R-:W-:-:S02]  /*1990*/  R2UR UR17, R9 ;  /* 0x00000000091172ca */ /* 0x000fc400000e0000 */
[----:B------:R-:W-:Y:S02]  /*19a0*/  R2UR UR18, R8 ;  /* 0x00000000081272ca */ /* 0x000fe400000e0000 */
[----:B------:R-:W-:-:S05]  /*19b0*/  R2UR UR19, R9 ;  /* 0x00000000091372ca */ /* 0x000fca00000e0000 */
[----:B------:R-:W5:Y:S08]  /*19c0*/  LD.E R28, desc[UR14][R14.64+0x38] ;  /* 0x0000380e0e1c7980 */ /* 0x000f70000c101900 */
[----:B------:R-:W5:Y:S01]  /*19d0*/  LD.E R29, desc[UR18][R14.64+0x3c] ;  /* 0x00003c120e1d7980 */ /* 0x000f62000c101900 */
[----:B--2---:R-:W-:-:S03]  /*19e0*/  IMAD R22, R20, R22, R11 ;  /* 0x0000001614167224 */ /* 0x004fc600078e020b */
[----:B------:R-:W2:Y:S04]  /*19f0*/  LD.E R20, desc[UR4][R12.64+0x30] ;  /* 0x000030040c147980 */ /* 0x000ea8000c101900 */
[----:B------:R-:W2:Y:S01]  /*1a00*/  LD.E R11, desc[UR6][R14.64+0x30] ;  /* 0x000030060e0b7980 */ /* 0x000ea2000c101900 */
[----:B---3--:R-:W-:-:S03]  /*1a10*/  IMAD R27, R25, R24, R22 ;  /* 0x00000018191b7224 */ /* 0x008fc600078e0216 */
[----:B------:R-:W4:Y:S04]  /*1a20*/  LD.E R25, desc[UR8][R12.64+0x34] ;  /* 0x000034080c197980 */ /* 0x000f28000c101900 */
[----:B------:R-:W5:Y:S04]  /*1a30*/  LD.E R22, desc[UR12][R12.64+0x38] ;  /* 0x0000380c0c167980 */ /* 0x000f68000c101900 */
[----:B------:R-:W3:Y:S01]  /*1a40*/  LD.E R24, desc[UR16][R12.64+0x3c] ;  /* 0x00003c100c187980 */ /* 0x000ee2000c101900 */
[----:B------:R-:W-:-:S05]  /*1a50*/  VIADD R21, R21, 0x10 ;  /* 0x0000001015157836 */ /* 0x000fca0000000000 */
[----:B------:R-:W-:Y:S01]  /*1a60*/  ISETP.NE.AND P0, PT, R21, R4, PT ;  /* 0x000000041500720c */ /* 0x000fe20003f05270 */
[----:B--2---:R-:W-:-:S04]  /*1a70*/  IMAD R11, R20, R11, R27 ;  /* 0x0000000b140b7224 */ /* 0x004fc800078e021b */
[----:B----4-:R-:W-:-:S04]  /*1a80*/  IMAD R11, R25, R26, R11 ;  /* 0x0000001a190b7224 */ /* 0x010fc800078e020b */
[----:B-----5:R-:W-:-:S04]  /*1a90*/  IMAD R11, R22, R28, R11 ;  /* 0x0000001c160b7224 */ /* 0x020fc800078e020b */
[----:B---3--:R-:W-:Y:S01]  /*1aa0*/  IMAD R11, R24, R29, R11 ;  /* 0x0000001d180b7224 */ /* 0x008fe200078e020b */
[----:B------:R-:W-:Y:S06]  /*1ab0*/  @P0 BRA `(.L_x_21) ;  /* 0xfffffff800ec0947 */ /* 0x000fec000383ffff */
[----:B------:R-:W-:Y:S05]  /*1ac0*/  BSYNC.RECONVERGENT B1 ;  /* 0x0000000000017941 */ /* 0x000fea0003800200 */
.L_x_20:
[----:B------:R-:W-:-:S07]  /*1ad0*/  IMAD.MOV.U32 R21, RZ, RZ, R4 ;  /* 0x000000ffff157224 */ /* 0x000fce00078e0004 */
.L_x_19:
[----:B------:R-:W-:Y:S05]  /*1ae0*/  @!P1 BRA `(.L_x_22) ;  /* 0x0000000400b89947 */ /* 0x000fea0003800000 */
[----:B0-----:R-:W-:Y:S01]  /*1af0*/  VIADD R12, R5, 0xffffffff ;  /* 0xffffffff050c7836 */ /* 0x001fe20000000000 */
[----:B------:R-:W-:-:S04]  /*1b00*/  ISETP.NE.AND P1, PT, R6, RZ, PT ;  /* 0x000000ff0600720c */ /* 0x000fc80003f25270 */
[----:B------:R-:W-:-:S13]  /*1b10*/  ISETP.GE.U32.AND P0, PT, R12, 0x7, PT ;  /* 0x000000070c00780c */ /* 0x000fda0003f06070 */
[----:B------:R-:W-:Y:S05]  /*1b20*/  @!P0 BRA `(.L_x_23) ;  /* 0x0000000000ac8947 */ /* 0x000fea0003800000 */
[C---:B--2---:R-:W-:Y:S01]  /*1b30*/  R2UR UR4, R8.reuse ;  /* 0x00000000080472ca */ /* 0x044fe200000e0000 */
[----:B-1----:R-:W-:Y:S01]  /*1b40*/  IMAD.WIDE.U32 R14, R21, 0x4, R18 ;  /* 0x00000004150e7825 */ /* 0x002fe200078e0012 */
[----:B------:R-:W-:Y:S02]  /*1b50*/  R2UR UR5, R9 ;  /* 0x00000000090572ca */ /* 0x000fe400000e0000 */
[C---:B------:R-:W-:Y:S01]  /*1b60*/  R2UR UR6, R8.reuse ;  /* 0x00000000080672ca */ /* 0x040fe200000e0000 */
[----:B------:R-:W-:Y:S01]  /*1b70*/  IMAD.WIDE.U32 R12, R21, 0x4, R16 ;  /* 0x00000004150c7825 */ /* 0x000fe200078e0010 */
        /* <DEDUP_REMOVED lines=10> */
[C---:B------:R-:W-:Y:S01]  /*1c20*/  R2UR UR13, R9.reuse ;  /* 0x00000000090d72ca */ /* 0x040fe200000e0000 */
[----:B------:R-:W4:Y:S01]  /*1c30*/  LD.E R26, desc[UR6][R12.64+0x10] ;  /* 0x000010060c1a7980 */ /* 0x000f22000c101900 */
[C---:B------:R-:W-:Y:S02]  /*1c40*/  R2UR UR14, R8.reuse ;  /* 0x00000000080e72ca */ /* 0x040fe400000e0000 */
[C---:B------:R-:W-:Y:S01]  /*1c50*/  R2UR UR15, R9.reuse ;  /* 0x00000000090f72ca */ /* 0x040fe200000e0000 */
[----:B------:R-:W5:Y:S01]  /*1c60*/  LD.E R27, desc[UR10][R12.64+0x14] ;  /* 0x0000140a0c1b7980 */ /* 0x000f62000c101900 */
[C---:B------:R-:W-:Y:S02]  /*1c70*/  R2UR UR16, R8.reuse ;  /* 0x00000000081072ca */ /* 0x040fe400000e0000 */
[----:B------:R-:W-:Y:S02]  /*1c80*/  R2UR UR17, R9 ;  /* 0x00000000091172ca */ /* 0x000fe400000e0000 */
[----:B------:R-:W-:-:S02]  /*1c90*/  R2UR UR18, R8 ;  /* 0x00000000081272ca */ /* 0x000fc400000e0000 */
[----:B------:R-:W-:-:S05]  /*1ca0*/  R2UR UR19, R9 ;  /* 0x00000000091372ca */ /* 0x000fca00000e0000 */
[----:B------:R-:W5:Y:S08]  /*1cb0*/  LD.E R28, desc[UR14][R12.64+0x18] ;  /* 0x0000180e0c1c7980 */ /* 0x000f70000c101900 */
[----:B------:R-:W5:Y:S01]  /*1cc0*/  LD.E R29, desc[UR18][R12.64+0x1c] ;  /* 0x00001c120c1d7980 */ /* 0x000f62000c101900 */
[----:B--2---:R-:W-:-:S03]  /*1cd0*/  IMAD R20, R20, R22, R11 ;  /* 0x0000001614147224 */ /* 0x004fc600078e020b */
[----:B------:R-:W2:Y:S04]  /*1ce0*/  LD.E R11, desc[UR4][R14.64+0x8] ;  /* 0x000008040e0b7980 */ /* 0x000ea8000c101900 */
[----:B------:R-:W2:Y:S01]  /*1cf0*/  LD.E R22, desc[UR6][R12.64+0x8] ;  /* 0x000008060c167980 */ /* 0x000ea2000c101900 */
[----:B---3--:R-:W-:-:S03]  /*1d00*/  IMAD R20, R25, R24, R20 ;  /* 0x0000001819147224 */ /* 0x008fc600078e0214 */
[----:B------:R-:W3:Y:S04]  /*1d10*/  LD.E R24, desc[UR8][R14.64+0xc] ;  /* 0x00000c080e187980 */ /* 0x000ee8000c101900 */
[----:B------:R-:W3:Y:S01]  /*1d20*/  LD.E R25, desc[UR10][R12.64+0xc] ;  /* 0x00000c0a0c197980 */ /* 0x000ee2000c101900 */
[----:B--2---:R-:W-:-:S03]  /*1d30*/  IMAD R11, R11, R22, R20 ;  /* 0x000000160b0b7224 */ /* 0x004fc600078e0214 */
[----:B------:R-:W5:Y:S04]  /*1d40*/  LD.E R22, desc[UR8][R14.64+0x14] ;  /* 0x000014080e167980 */ /* 0x000f68000c101900 */
[----:B------:R-:W2:Y:S01]  /*1d50*/  LD.E R20, desc[UR16][R14.64+0x1c] ;  /* 0x00001c100e147980 */ /* 0x000ea2000c101900 */
[----:B---3--:R-:W-:-:S03]  /*1d60*/  IMAD R24, R24, R25, R11 ;  /* 0x0000001918187224 */ /* 0x008fc600078e020b */
[----:B------:R-:W4:Y:S04]  /*1d70*/  LD.E R25, desc[UR4][R14.64+0x10] ;  /* 0x000010040e197980 */ /* 0x000f28000c101900 */
[----:B------:R-:W3:Y:S01]  /*1d80*/  LD.E R11, desc[UR12][R14.64+0x18] ;  /* 0x0000180c0e0b7980 */ /* 0x000ee2000c101900 */
[----:B------:R-:W-:Y:S02]  /*1d90*/  VIADD R21, R21, 0x8 ;  /* 0x0000000815157836 */ /* 0x000fe40000000000 */
[----:B----4-:R-:W-:-:S04]  /*1da0*/  IMAD R25, R25, R26, R24 ;  /* 0x0000001a19197224 */ /* 0x010fc800078e0218 */
[----:B-----5:R-:W-:-:S04]  /*1db0*/  IMAD R22, R22, R27, R25 ;  /* 0x0000001b16167224 */ /* 0x020fc800078e0219 */
[----:B---3--:R-:W-:-:S04]  /*1dc0*/  IMAD R11, R11, R28, R22 ;  /* 0x0000001c0b0b7224 */ /* 0x008fc800078e0216 */
[----:B--2---:R-:W-:-:S07]  /*1dd0*/  IMAD R11, R20, R29, R11 ;  /* 0x0000001d140b7224 */ /* 0x004fce00078e020b */
.L_x_23:
[----:B------:R-:W-:Y:S05]  /*1de0*/  @!P1 BRA `(.L_x_22) ;  /* 0x0000000000f89947 */ /* 0x000fea0003800000 */
[----:B------:R-:W-:Y:S01]  /*1df0*/  VIADD R12, R6, 0xffffffff ;  /* 0xffffffff060c7836 */ /* 0x000fe20000000000 */
[----:B------:R-:W-:-:S04]  /*1e00*/  ISETP.NE.AND P1, PT, R7, RZ, PT ;  /* 0x000000ff0700720c */ /* 0x000fc80003f25270 */
[----:B------:R-:W-:-:S13]  /*1e10*/  ISETP.GE.U32.AND P0, PT, R12, 0x3, PT ;  /* 0x000000030c00780c */ /* 0x000fda0003f06070 */
[----:B------:R-:W-:Y:S05]  /*1e20*/  @!P0 BRA `(.L_x_24) ;  /* 0x00000000007c8947 */ /* 0x000fea0003800000 */
[C---:B--2---:R-:W-:Y:S01]  /*1e30*/  R2UR UR4, R8.reuse ;  /* 0x00000000080472ca */ /* 0x044fe200000e0000 */
[----:B------:R-:W-:Y:S01]  /*1e40*/  IMAD.WIDE.U32 R12, R21, 0x4, R18 ;  /* 0x00000004150c7825 */ /* 0x000fe200078e0012 */
[----:B------:R-:W-:Y:S02]  /*1e50*/  R2UR UR5, R9 ;  /* 0x00000000090572ca */ /* 0x000fe400000e0000 */
[C---:B------:R-:W-:Y:S01]  /*1e60*/  R2UR UR6, R8.reuse ;  /* 0x00000000080672ca */ /* 0x040fe200000e0000 */
[----:B-1----:R-:W-:Y:S01]  /*1e70*/  IMAD.WIDE.U32 R14, R21, 0x4, R16 ;  /* 0x00000004150e7825 */ /* 0x002fe200078e0010 */
[C---:B------:R-:W-:Y:S02]  /*1e80*/  R2UR UR7, R9.reuse ;  /* 0x00000000090772ca */ /* 0x040fe400000e0000 */
[----:B------:R-:W-:Y:S02]  /*1e90*/  R2UR UR8, R8 ;  /* 0x00000000080872ca */ /* 0x000fe400000e0000 */
[----:B------:R-:W-:-:S02]  /*1ea0*/  R2UR UR9, R9 ;  /* 0x00000000090972ca */ /* 0x000fc400000e0000 */
[C---:B------:R-:W-:Y:S02]  /*1eb0*/  R2UR UR10, R8.reuse ;  /* 0x00000000080a72ca */ /* 0x040fe400000e0000 */
[C---:B------:R-:W-:Y:S01]  /*1ec0*/  R2UR UR11, R9.reuse ;  /* 0x00000000090b72ca */ /* 0x040fe200000e0000 */
[----:B------:R-:W2:Y:S01]  /*1ed0*/  LD.E R26, desc[UR4][R12.64] ;  /* 0x000000040c1a7980 */ /* 0x000ea2000c101900 */
[C---:B------:R-:W-:Y:S02]  /*1ee0*/  R2UR UR12, R8.reuse ;  /* 0x00000000080c72ca */ /* 0x040fe400000e0000 */
[C---:B------:R-:W-:Y:S01]  /*1ef0*/  R2UR UR13, R9.reuse ;  /* 0x00000000090d72ca */ /* 0x040fe200000e0000 */
[----:B------:R-:W2:Y:S01]  /*1f00*/  LD.E R25, desc[UR6][R14.64] ;  /* 0x000000060e197980 */ /* 0x000ea2000c101900 */
[C---:B------:R-:W-:Y:S02]  /*1f10*/  R2UR UR14, R8.reuse ;  /* 0x00000000080e72ca */ /* 0x040fe400000e0000 */
[----:B------:R-:W-:Y:S01]  /*1f20*/  R2UR UR15, R9 ;  /* 0x00000000090f72ca */ /* 0x000fe200000e0000 */
[----:B------:R-:W3:Y:S01]  /*1f30*/  LD.E R24, desc[UR8][R12.64+0x4] ;  /* 0x000004080c187980 */ /* 0x000ee2000c101900 */
[----:B------:R-:W-:-:S02]  /*1f40*/  R2UR UR16, R8 ;  /* 0x00000000081072ca */ /* 0x000fc400000e0000 */
[C---:B------:R-:W-:Y:S01]  /*1f50*/  R2UR UR17, R9.reuse ;  /* 0x00000000091172ca */ /* 0x040fe200000e0000 */
[----:B------:R-:W3:Y:S01]  /*1f60*/  LD.E R27, desc[UR10][R14.64+0x4] ;  /* 0x0000040a0e1b7980 */ /* 0x000ee2000c101900 */
[----:B------:R-:W-:Y:S02]  /*1f70*/  R2UR UR18, R8 ;  /* 0x00000000081272ca */ /* 0x000fe400000e0000 */
[----:B------:R-:W-:Y:S01]  /*1f80*/  R2UR UR19, R9 ;  /* 0x00000000091372ca */ /* 0x000fe200000e0000 */
[----:B------:R-:W4:Y:S04]  /*1f90*/  LD.E R20, desc[UR12][R12.64+0x8] ;  /* 0x0000080c0c147980 */ /* 0x000f28000c101900 */
[----:B------:R-:W4:Y:S04]  /*1fa0*/  LD.E R28, desc[UR14][R14.64+0x8] ;  /* 0x0000080e0e1c7980 */ /* 0x000f28000c101900 */
[----:B------:R-:W5:Y:S04]  /*1fb0*/  LD.E R22, desc[UR16][R12.64+0xc] ;  /* 0x00000c100c167980 */ /* 0x000f68000c101900 */
[----:B------:R-:W5:Y:S01]  /*1fc0*/  LD.E R29, desc[UR18][R14.64+0xc] ;  /* 0x00000c120e1d7980 */ /* 0x000f62000c101900 */
[----:B------:R-:W-:-:S02]  /*1fd0*/  VIADD R21, R21, 0x4 ;  /* 0x0000000415157836 */ /* 0x000fc40000000000 */
[----:B--2---:R-:W-:-:S04]  /*1fe0*/  IMAD R25, R26, R25, R11 ;  /* 0x000000191a197224 */ /* 0x004fc800078e020b */
[----:B---3--:R-:W-:-:S04]  /*1ff0*/  IMAD R25, R24, R27, R25 ;  /* 0x0000001b18197224 */ /* 0x008fc800078e0219 */
[----:B----4-:R-:W-:-:S04]  /*2000*/  IMAD R25, R20, R28, R25 ;  /* 0x0000001c14197224 */ /* 0x010fc800078e0219 */
[----:B-----5:R-:W-:-:S07]  /*2010*/  IMAD R11, R22, R29, R25 ;  /* 0x0000001d160b7224 */ /* 0x020fce00078e0219 */
.L_x_24:
[----:B------:R-:W-:Y:S05]  /*2020*/  @!P1 BRA `(.L_x_22) ;  /* 0x0000000000689947 */ /* 0x000fea0003800000 */
[C---:B--2---:R-:W-:Y:S01]  /*2030*/  R2UR UR4, R8.reuse ;  /* 0x00000000080472ca */ /* 0x044fe200000e0000 */
[----:B------:R-:W-:Y:S01]  /*2040*/  IMAD.WIDE.U32 R12, R21, 0x4, R18 ;  /* 0x00000004150c7825 */ /* 0x000fe200078e0012 */
[----:B------:R-:W-:Y:S02]  /*2050*/  R2UR UR5, R9 ;  /* 0x00000000090572ca */ /* 0x000fe400000e0000 */
[----:B------:R-:W-:Y:S01]  /*2060*/  R2UR UR6, R8 ;  /* 0x00000000080672ca */ /* 0x000fe200000e0000 */
[----:B-1----:R-:W-:Y:S01]  /*2070*/  IMAD.WIDE.U32 R14, R21, 0x4, R16 ;  /* 0x00000004150e7825 */ /* 0x002fe200078e0010 */
[----:B------:R-:W-:-:S09]  /*2080*/  R2UR UR7, R9 ;  /* 0x00000000090772ca */ /* 0x000fd200000e0000 */
[----:B------:R-:W2:Y:S04]  /*2090*/  LD.E R20, desc[UR4][R12.64] ;  /* 0x000000040c147980 */ /* 0x000ea8000c101900 */
[----:B------:R-:W2:Y:S01]  /*20a0*/  LD.E R21, desc[UR6][R14.64] ;  /* 0x000000060e157980 */ /* 0x000ea2000c101900 */
[----:B------:R-:W-:Y:S01]  /*20b0*/  ISETP.NE.AND P0, PT, R7, 0x1, PT ;  /* 0x000000010700780c */ /* 0x000fe20003f05270 */
[----:B--2---:R-:W-:-:S12]  /*20c0*/  IMAD R11, R20, R21, R11 ;  /* 0x00000015140b7224 */ /* 0x004fd800078e020b */
[----:B------:R-:W-:Y:S05]  /*20d0*/  @!P0 BRA `(.L_x_22) ;  /* 0x00000000003c8947 */ /* 0x000fea0003800000 */
[----:B------:R-:W-:Y:S02]  /*20e0*/  ISETP.NE.AND P0, PT, R7, 0x2, PT ;  /* 0x000000020700780c */ /* 0x000fe40003f05270 */
[C---:B------:R-:W-:Y:S02]  /*20f0*/  R2UR UR4, R8.reuse ;  /* 0x00000000080472ca */ /* 0x040fe400000e0000 */
[C---:B------:R-:W-:Y:S02]  /*2100*/  R2UR UR5, R9.reuse ;  /* 0x00000000090572ca */ /* 0x040fe400000e0000 */
[----:B------:R-:W-:Y:S02]  /*2110*/  R2UR UR6, R8 ;  /* 0x00000000080672ca */ /* 0x000fe400000e0000 */
[----:B------:R-:W-:-:S05]  /*2120*/  R2UR UR7, R9 ;  /* 0x00000000090772ca */ /* 0x000fca00000e0000 */
[C---:B------:R-:W-:Y:S02]  /*2130*/  @P0 R2UR UR8, R8.reuse ;  /* 0x00000000080802ca */ /* 0x040fe400000e0000 */
[C---:B------:R-:W-:Y:S02]  /*2140*/  @P0 R2UR UR9, R9.reuse ;  /* 0x00000000090902ca */ /* 0x040fe400000e0000 */
[----:B------:R-:W-:Y:S01]  /*2150*/  @P0 R2UR UR10, R8 ;  /* 0x00000000080a02ca */ /* 0x000fe200000e0000 */
[----:B------:R-:W2:Y:S01]  /*2160*/  LD.E R20, desc[UR4][R12.64+0x4] ;  /* 0x000004040c147980 */ /* 0x000ea2000c101900 */
[----:B------:R-:W-:-:S03]  /*2170*/  @P0 R2UR UR11, R9 ;  /* 0x00000000090b02ca */ /* 0x000fc600000e0000 */
[----:B------:R-:W2:Y:S06]  /*2180*/  LD.E R21, desc[UR6][R14.64+0x4] ;  /* 0x000004060e157980 */ /* 0x000eac000c101900 */
[----:B------:R-:W3:Y:S04]  /*2190*/  @P0 LD.E R22, desc[UR8][R12.64+0x8] ;  /* 0x000008080c160980 */ /* 0x000ee8000c101900 */
[----:B------:R-:W3:Y:S01]  /*21a0*/  @P0 LD.E R24, desc[UR10][R14.64+0x8] ;  /* 0x0000080a0e180980 */ /* 0x000ee2000c101900 */
[----:B--2---:R-:W-:-:S04]  /*21b0*/  IMAD R11, R20, R21, R11 ;  /* 0x00000015140b7224 */ /* 0x004fc800078e020b */
[----:B---3--:R-:W-:-:S07]  /*21c0*/  @P0 IMAD R11, R22, R24, R11 ;  /* 0x00000018160b0224 */ /* 0x008fce00078e020b */
.L_x_22:
[----:B0-----:R-:W0:Y:S01]  /*21d0*/  LDC.64 R12, c[0x0][0x390] ;  /* 0x0000e400ff0c7b82 */ /* 0x001e220000000a00 */
[----:B--2---:R-:W-:Y:S02]  /*21e0*/  R2UR UR4, R8 ;  /* 0x00000000080472ca */ /* 0x004fe400000e0000 */
[----:B------:R-:W-:Y:S01]  /*21f0*/  R2UR UR5, R9 ;  /* 0x00000000090572ca */ /* 0x000fe200000e0000 */
[----:B0-----:R-:W-:-:S04]  /*2200*/  IMAD.WIDE R12, R23, 0x4, R12 ;  /* 0x00000004170c7825 */ /* 0x001fc800078e020c */
[----:B------:R-:W-:-:S08]  /*2210*/  IMAD.IADD R23, R0, 0x1, R23 ;  /* 0x0000000100177824 */ /* 0x000fd000078e0217 */
[----:B------:R0:W-:Y:S01]  /*2220*/  STG.E desc[UR4][R12.64], R11 ;  /* 0x0000000b0c007986 */ /* 0x0001e2000c101904 */
[----:B------:R-:W-:-:S13]  /*2230*/  ISETP.GE.AND P0, PT, R23, R2, PT ;  /* 0x000000021700720c */ /* 0x000fda0003f06270 */
[----:B0-----:R-:W-:Y:S05]  /*2240*/  @!P0 BRA `(.L_x_25) ;  /* 0xffffffe000408947 */ /* 0x001fea000383ffff */
[----:B------:R-:W-:Y:S05]  /*2250*/  BRA `(.L_x_3) ;  /* 0x0000004800247947 */ /* 0x000fea0003800000 */
.L_x_6:
[C---:B------:R-:W-:Y:S02]  /*2260*/  LOP3.LUT R21, R10.reuse, 0xf, RZ, 0xc0, !PT ;  /* 0x0000000f0a157812 */ /* 0x040fe400078ec0ff */
[C---:B------:R-:W-:Y:S02]  /*2270*/  LOP3.LUT R20, R10.reuse, 0x7, RZ, 0xc0, !PT ;  /* 0x000000070a147812 */ /* 0x040fe400078ec0ff */
[C---:B------:R-:W-:Y:S01]  /*2280*/  LOP3.LUT R12, R10.reuse, 0x7ffffff0, RZ, 0xc0, !PT ;  /* 0x7ffffff00a0c7812 */ /* 0x040fe200078ec0ff */
[----:B------:R-:W-:Y:S01]  /*2290*/  VIADD R15, R21, 0xffffffff ;  /* 0xffffffff150f7836 */ /* 0x000fe20000000000 */
[----:B------:R-:W-:Y:S01]  /*22a0*/  LOP3.LUT R3, R10, 0x3, RZ, 0xc0, !PT ;  /* 0x000000030a037812 */ /* 0x000fe200078ec0ff */
[----:B------:R-:W-:-:S07]  /*22b0*/  VIADD R14, R20, 0xffffffff ;  /* 0xffffffff140e7836 */ /* 0x000fce0000000000 */
.L_x_36:
[----:B------:R-:W0:Y:S01]  /*22c0*/  LDC R6, c[0x0][0x398] ;  /* 0x0000e600ff067b82 */ /* 0x000e220000000800 */
[----:B------:R-:W-:Y:S01]  /*22d0*/  IABS R22, R23 ;  /* 0x0000001700167213 */ /* 0x000fe20000000000 */
[----:B------:R-:W-:Y:S01]  /*22e0*/  BSSY.RECONVERGENT B1, `(.L_x_26) ;  /* 0x0000046000017945 */ /* 0x000fe20003800200 */
[----:B0-----:R-:W-:-:S04]  /*22f0*/  IABS R7, R6 ;  /* 0x0000000600077213 */ /* 0x001fc80000000000 */
[----:B------:R-:W0:Y:S08]  /*2300*/  I2F.RP R10, R7 ;  /* 0x00000007000a7306 */ /* 0x000e300000209400 */
[----:B0-----:R-:W0:Y:S02]  /*2310*/  MUFU.RCP R10, R10 ;  /* 0x0000000a000a7308 */ /* 0x001e240000001000 */
[----:B0-----:R-:W-:-:S06]  /*2320*/  VIADD R11, R10, 0xffffffe ;  /* 0x0ffffffe0a0b7836 */ /* 0x001fcc0000000000 */
[----:B------:R-:W0:Y:S02]  /*2330*/  F2I.FTZ.U32.TRUNC.NTZ R5, R11 ;  /* 0x0000000b00057305 */ /* 0x000e24000021f000 */
[----:B0-----:R-:W-:-:S04]  /*2340*/  IMAD.MOV R4, RZ, RZ, -R5 ;  /* 0x000000ffff047224 */ /* 0x001fc800078e0a05 */
[----:B------:R-:W-:Y:S02]  /*2350*/  IMAD R13, R4, R7, RZ ;  /* 0x00000007040d7224 */ /* 0x000fe400078e02ff */
[----:B------:R-:W-:-:S04]  /*2360*/  IMAD.MOV.U32 R4, RZ, RZ, RZ ;  /* 0x000000ffff047224 */ /* 0x000fc800078e00ff */
[----:B------:R-:W-:-:S04]  /*2370*/  IMAD.HI.U32 R13, R5, R13, R4 ;  /* 0x0000000d050d7227 */ /* 0x000fc800078e0004 */
[----:B------:R-:W-:-:S04]  /*2380*/  IMAD.MOV.U32 R4, RZ, RZ, R22 ;  /* 0x000000ffff047224 */ /* 0x000fc800078e0016 */
[----:B------:R-:W-:-:S04]  /*2390*/  IMAD.HI.U32 R25, R13, R4, RZ ;  /* 0x000000040d197227 */ /* 0x000fc800078e00ff */
[----:B------:R-:W-:Y:S02]  /*23a0*/  IMAD.MOV R5, RZ, RZ, -R25 ;  /* 0x000000ffff057224 */ /* 0x000fe400078e0a19 */
[----:B------:R-:W-:Y:S02]  /*23b0*/  IMAD.MOV.U32 R13, RZ, RZ, RZ ;  /* 0x000000ffff0d7224 */ /* 0x000fe400078e00ff */
[----:B------:R-:W-:-:S05]  /*23c0*/  IMAD R4, R7, R5, R4 ;  /* 0x0000000507047224 */ /* 0x000fca00078e0204 */
[----:B------:R-:W-:-:S13]  /*23d0*/  ISETP.GT.U32.AND P1, PT, R7, R4, PT ;  /* 0x000000040700720c */ /* 0x000fda0003f24070 */
[----:B------:R-:W-:Y:S02]  /*23e0*/  @!P1 IMAD.IADD R4, R4, 0x1, -R7 ;  /* 0x0000000104049824 */ /* 0x000fe400078e0a07 */
[----:B------:R-:W-:Y:S01]  /*23f0*/  @!P1 VIADD R25, R25, 0x1 ;  /* 0x0000000119199836 */ /* 0x000fe20000000000 */
[----:B------:R-:W-:Y:S02]  /*2400*/  ISETP.NE.AND P1, PT, R6, RZ, PT ;  /* 0x000000ff0600720c */ /* 0x000fe40003f25270 */
[----:B------:R-:W-:Y:S02]  /*2410*/  ISETP.GE.U32.AND P0, PT, R4, R7, PT ;  /* 0x000000070400720c */ /* 0x000fe40003f06070 */
[----:B------:R-:W-:-:S04]  /*2420*/  LOP3.LUT R4, R23, R6, RZ, 0x3c, !PT ;  /* 0x0000000617047212 */ /* 0x000fc800078e3cff */
[----:B------:R-:W-:-:S07]  /*2430*/  ISETP.GE.AND P2, PT, R4, RZ, PT ;  /* 0x000000ff0400720c */ /* 0x000fce0003f46270 */
[----:B------:R-:W-:-:S06]  /*2440*/  @P0 VIADD R25, R25, 0x1 ;  /* 0x0000000119190836 */ /* 0x000fcc0000000000 */
[----:B------:R-:W-:Y:S01]  /*2450*/  @!P2 IMAD.MOV R25, RZ, RZ, -R25 ;  /* 0x000000ffff19a224 */ /* 0x000fe200078e0a19 */
[----:B------:R-:W-:-:S07]  /*2460*/  @!P1 LOP3.LUT R25, RZ, R6, RZ, 0x33, !PT ;  /* 0x00000006ff199212 */ /* 0x000fce00078e33ff */
.L_x_27:
[----:B0-----:R-:W0:Y:S01]  /*2470*/  LDC R22, c[0x0][0x3a0] ;  /* 0x0000e800ff167b82 */ /* 0x001e220000000800 */
[----:B--2---:R-:W-:Y:S02]  /*2480*/  R2UR UR4, R8 ;  /* 0x00000000080472ca */ /* 0x004fe400000e0000 */
[----:B------:R-:W-:-:S05]  /*2490*/  R2UR UR5, R9 ;  /* 0x00000000090572ca */ /* 0x000fca00000e0000 */
[----:B------:R-:W1:Y:S01]  /*24a0*/  LDC.64 R4, c[0x0][0x380] ;  /* 0x0000e000ff047b82 */ /* 0x000e620000000a00 */
[----:B0-----:R-:W-:-:S04]  /*24b0*/  IMAD R7, R25, R22, R13 ;  /* 0x0000001619077224 */ /* 0x001fc800078e020d */
[----:B-1----:R-:W-:-:S05]  /*24c0*/  IMAD.WIDE R6, R7, 0x4, R4 ;  /* 0x0000000407067825 */ /* 0x002fca00078e0204 */
        /* <DEDUP_REMOVED lines=31> */
[----:B------:R-:W4:Y:S01]  /*26c0*/  LDG.E R28, desc[UR6][R6.64+0x38] ;  /* 0x00003806061c7981 */ /* 0x000f22000c1e1900 */
[----:B--2---:R-:W-:-:S02]  /*26d0*/  IMAD.MOV.U32 R24, RZ, RZ, R13 ;  /* 0x000000ffff187224 */ /* 0x004fc400078e000d */
[----:B------:R-:W-:-:S05]  /*26e0*/  VIADD R13, R13, 0x10 ;  /* 0x000000100d0d7836 */ /* 0x000fca0000000000 */
[----:B------:R-:W-:Y:S01]  /*26f0*/  ISETP.NE.AND P0, PT, R13, R12, PT ;  /* 0x0000000c0d00720c */ /* 0x000fe20003f05270 */
[----:B----4-:R0:W-:Y:S04]  /*2700*/  ST.E desc[UR4][R10.64+0x38], R28 ;  /* 0x0000381c0a007985 */ /* 0x0101e8000c101904 */
[----:B---3--:R-:W2:Y:S04]  /*2710*/  LDG.E R26, desc[UR6][R6.64+0x3c] ;  /* 0x00003c06061a7981 */ /* 0x008ea8000c1e1900 */
[----:B--2---:R0:W-:Y:S04]  /*2720*/  ST.E desc[UR4][R10.64+0x3c], R26 ;  /* 0x00003c1a0a007985 */ /* 0x0041e8000c101904 */
[----:B------:R-:W-:Y:S05]  /*2730*/  @P0 BRA `(.L_x_27) ;  /* 0xfffffffc004c0947 */ /* 0x000fea000383ffff */
[----:B------:R-:W-:Y:S05]  /*2740*/  BSYNC.RECONVERGENT B1 ;  /* 0x0000000000017941 */ /* 0x000fea0003800200 */
.L_x_26:
[----:B------:R-:W-:-:S13]  /*2750*/  ISETP.NE.AND P0, PT, R21, RZ, PT ;  /* 0x000000ff1500720c */ /* 0x000fda0003f05270 */
[----:B------:R-:W-:Y:S05]  /*2760*/  @!P0 BRA `(.L_x_28) ;  /* 0x0000000400048947 */ /* 0x000fea0003800000 */
[----:B------:R-:W-:Y:S01]  /*2770*/  ISETP.GE.U32.AND P1, PT, R15, 0x7, PT ;  /* 0x000000070f00780c */ /* 0x000fe20003f26070 */
[----:B------:R-:W-:Y:S01]  /*2780*/  IMAD.MOV.U32 R13, RZ, RZ, R12 ;  /* 0x000000ffff0d7224 */ /* 0x000fe200078e000c */
[----:B------:R-:W-:-:S11]  /*2790*/  ISETP.NE.AND P2, PT, R20, RZ, PT ;  /* 0x000000ff1400720c */ /* 0x000fd60003f45270 */
[----:B------:R-:W-:Y:S05]  /*27a0*/  @!P1 BRA `(.L_x_29) ;  /* 0x0000000000549947 */ /* 0x000fea0003800000 */
[----:B------:R-:W-:Y:S02]  /*27b0*/  R2UR UR4, R8 ;  /* 0x00000000080472ca */ /* 0x000fe400000e0000 */
[----:B------:R-:W-:-:S13]  /*27c0*/  R2UR UR5, R9 ;  /* 0x00000000090572ca */ /* 0x000fda00000e0000 */
[----:B------:R-:W2:Y:S01]  /*27d0*/  LDG.E R13, desc[UR4][R6.64+0x40] ;  /* 0x00004004060d7981 */ /* 0x000ea2000c1e1900 */
[----:B------:R-:W-:Y:S02]  /*27e0*/  R2UR UR6, R8 ;  /* 0x00000000080672ca */ /* 0x000fe400000e0000 */
[----:B------:R-:W-:Y:S01]  /*27f0*/  R2UR UR7, R9 ;  /* 0x00000000090772ca */ /* 0x000fe200000e0000 */
[----:B--2---:R1:W-:-:S12]  /*2800*/  ST.E desc[UR4][R10.64+0x40], R13 ;  /* 0x0000400d0a007985 */ /* 0x0043d8000c101904 */
[----:B0-----:R-:W2:Y:S04]  /*2810*/  LDG.E R27, desc[UR6][R6.64+0x44] ;  /* 0x00004406061b7981 */ /* 0x001ea8000c1e1900 */
[----:B--2---:R0:W-:Y:S04]  /*2820*/  ST.E desc[UR4][R10.64+0x44], R27 ;  /* 0x0000441b0a007985 */ /* 0x0041e8000c101904 */
[----:B------:R-:W2:Y:S04]  /*2830*/  LDG.E R29, desc[UR6][R6.64+0x48] ;  /* 0x00004806061d7981 */ /* 0x000ea8000c1e1900 */
[----:B--2---:R2:W-:Y:S04]  /*2840*/  ST.E desc[UR4][R10.64+0x48], R29 ;  /* 0x0000481d0a007985 */ /* 0x0045e8000c101904 */
[----:B------:R-:W3:Y:S04]  /*2850*/  LDG.E R26, desc[UR6][R6.64+0x4c] ;  /* 0x00004c06061a7981 */ /* 0x000ee8000c1e1900 */
[----:B---3--:R3:W-:Y:S04]  /*2860*/  ST.E desc[UR4][R10.64+0x4c], R26 ;  /* 0x00004c1a0a007985 */ /* 0x0087e8000c101904 */
[----:B-1----:R-:W4:Y:S04]  /*2870*/  LDG.E R13, desc[UR6][R6.64+0x50] ;  /* 0x00005006060d7981 */ /* 0x002f28000c1e1900 */
[----:B----4-:R1:W-:Y:S04]  /*2880*/  ST.E desc[UR4][R10.64+0x50], R13 ;  /* 0x0000500d0a007985 */ /* 0x0103e8000c101904 */
[----:B0-----:R-:W4:Y:S04]  /*2890*/  LDG.E R27, desc[UR6][R6.64+0x54] ;  /* 0x00005406061b7981 */ /* 0x001f28000c1e1900 */
[----:B----4-:R4:W-:Y:S04]  /*28a0*/  ST.E desc[UR4][R10.64+0x54], R27 ;  /* 0x0000541b0a007985 */ /* 0x0109e8000c101904 */
[----:B--2---:R-:W2:Y:S04]  /*28b0*/  LDG.E R29, desc[UR6][R6.64+0x58] ;  /* 0x00005806061d7981 */ /* 0x004ea8000c1e1900 */
[----:B--2---:R4:W-:Y:S04]  /*28c0*/  ST.E desc[UR4][R10.64+0x58], R29 ;  /* 0x0000581d0a007985 */ /* 0x0049e8000c101904 */
[----:B---3--:R-:W2:Y:S01]  /*28d0*/  LDG.E R26, desc[UR6][R6.64+0x5c] ;  /* 0x00005c06061a7981 */ /* 0x008ea2000c1e1900 */
[----:B-1----:R-:W-:-:S03]  /*28e0*/  VIADD R13, R24, 0x18 ;  /* 0x00000018180d7836 */ /* 0x002fc60000000000 */
[----:B--2---:R4:W-:Y:S04]  /*28f0*/  ST.E desc[UR4][R10.64+0x5c], R26 ;  /* 0x00005c1a0a007985 */ /* 0x0049e8000c101904 */
.L_x_29:
[----:B------:R-:W-:Y:S05]  /*2900*/  @!P2 BRA `(.L_x_28) ;  /* 0x00000000009ca947 */ /* 0x000fea0003800000 */
[----:B------:R-:W-:Y:S02]  /*2910*/  ISETP.GE.U32.AND P1, PT, R14, 0x3, PT ;  /* 0x000000030e00780c */ /* 0x000fe40003f26070 */
[----:B------:R-:W-:-:S11]  /*2920*/  ISETP.NE.AND P2, PT, R3, RZ, PT ;  /* 0x000000ff0300720c */ /* 0x000fd60003f45270 */
[----:B------:R-:W-:Y:S05]  /*2930*/  @!P1 BRA `(.L_x_30) ;  /* 0x0000000000409947 */ /* 0x000fea0003800000 */
[----:B------:R-:W-:Y:S01]  /*2940*/  R2UR UR4, R8 ;  /* 0x00000000080472ca */ /* 0x000fe200000e0000 */
[----:B------:R-:W-:Y:S01]  /*2950*/  IMAD R7, R25, R22, R13 ;  /* 0x0000001619077224 */ /* 0x000fe200078e020d */
[----:B------:R-:W-:-:S03]  /*2960*/  R2UR UR5, R9 ;  /* 0x00000000090572ca */ /* 0x000fc600000e0000 */
[----:B------:R-:W-:-:S10]  /*2970*/  IMAD.WIDE R6, R7, 0x4, R4 ;  /* 0x0000000407067825 */ /* 0x000fd400078e0204 */
[----:B0---4-:R-:W2:Y:S01]  /*2980*/  LDG.E R27, desc[UR4][R6.64] ;  /* 0x00000004061b7981 */ /* 0x011ea2000c1e1900 */
        /* <DEDUP_REMOVED lines=11> */
.L_x_30:
[----:B------:R-:W-:Y:S05]  /*2a40*/  @!P2 BRA `(.L_x_28) ;  /* 0x00000000004ca947 */ /* 0x000fea0003800000 */
[----:B------:R-:W-:Y:S01]  /*2a50*/  R2UR UR4, R8 ;  /* 0x00000000080472ca */ /* 0x000fe200000e0000 */
[----:B------:R-:W-:Y:S01]  /*2a60*/  IMAD R25, R25, R22, R13 ;  /* 0x0000001619197224 */ /* 0x000fe200078e020d */
[----:B------:R-:W-:-:S03]  /*2a70*/  R2UR UR5, R9 ;  /* 0x00000000090572ca */ /* 0x000fc600000e0000 */
[----:B------:R-:W-:-:S10]  /*2a80*/  IMAD.WIDE R4, R25, 0x4, R4 ;  /* 0x0000000419047825 */ /* 0x000fd400078e0204 */
[----:B01--4-:R-:W2:Y:S01]  /*2a90*/  LDG.E R11, desc[UR4][R4.64] ;  /* 0x00000004040b7981 */ /* 0x013ea2000c1e1900 */
[----:B------:R-:W-:Y:S01]  /*2aa0*/  ISETP.NE.AND P1, PT, R3, 0x1, PT ;  /* 0x000000010300780c */ /* 0x000fe20003f25270 */
[----:B------:R-:W-:-:S05]  /*2ab0*/  IMAD.WIDE.U32 R6, R13, 0x4, R18 ;  /* 0x000000040d067825 */ /* 0x000fca00078e0012 */
[----:B--2---:R2:W-:Y:S07]  /*2ac0*/  ST.E desc[UR4][R6.64], R11 ;  /* 0x0000000b06007985 */ /* 0x0045ee000c101904 */
[----:B------:R-:W-:Y:S05]  /*2ad0*/  @!P1 BRA `(.L_x_28) ;  /* 0x0000000000289947 */ /* 0x000fea0003800000 */
[----:B------:R-:W-:Y:S02]  /*2ae0*/  R2UR UR4, R8 ;  /* 0x00000000080472ca */ /* 0x000fe400000e0000 */
[----:B------:R-:W-:-:S13]  /*2af0*/  R2UR UR5, R9 ;  /* 0x00000000090572ca */ /* 0x000fda00000e0000 */
[----:B--2---:R-:W2:Y:S01]  /*2b00*/  LDG.E R11, desc[UR4][R4.64+0x4] ;  /* 0x00000404040b7981 */ /* 0x004ea2000c1e1900 */
[----:B------:R-:W-:-:S03]  /*2b10*/  ISETP.NE.AND P1, PT, R3, 0x2, PT ;  /* 0x000000020300780c */ /* 0x000fc60003f25270 */
[----:B--2---:R3:W-:Y:S10]  /*2b20*/  ST.E desc[UR4][R6.64+0x4], R11 ;  /* 0x0000040b06007985 */ /* 0x0047f4000c101904 */
[----:B------:R-:W-:Y:S05]  /*2b30*/  @!P1 BRA `(.L_x_28) ;  /* 0x0000000000109947 */ /* 0x000fea0003800000 */
[----:B------:R-:W-:Y:S02]  /*2b40*/  R2UR UR4, R8 ;  /* 0x00000000080472ca */ /* 0x000fe400000e0000 */
[----:B------:R-:W-:-:S13]  /*2b50*/  R2UR UR5, R9 ;  /* 0x00000000090572ca */ /* 0x000fda00000e0000 */
[----:B------:R-:W2:Y:S04]  /*2b60*/  LDG.E R5, desc[UR4][R4.64+0x8] ;  /* 0x0000080404057981 */ /* 0x000ea8000c1e1900 */
[----:B--2---:R0:W-:Y:S02]  /*2b70*/  ST.E desc[UR4][R6.64+0x8], R5 ;  /* 0x0000080506007985 */ /* 0x0041e4000c101904 */
.L_x_28:
[----:B------:R-:W-:Y:S01]  /*2b80*/  BSSY.RECONVERGENT B1, `(.L_x_31) ;  /* 0x0000040000017945 */ /* 0x000fe20003800200 */
[----:B01234-:R-:W-:-:S07]  /*2b90*/  CS2R R10, SRZ ;  /* 0x00000000000a7805 */ /* 0x01ffce000001ff00 */
.L_x_32:
[C---:B------:R-:W-:Y:S01]  /*2ba0*/  R2UR UR4, R8.reuse ;  /* 0x00000000080472ca */ /* 0x040fe200000e0000 */
[----:B------:R-:W-:Y:S01]  /*2bb0*/  IMAD.WIDE.U32 R4, R11, 0x4, R18 ;  /* 0x000000040b047825 */ /* 0x000fe200078e0012 */
[----:B------:R-:W-:Y:S02]  /*2bc0*/  R2UR UR5, R9 ;  /* 0x00000000090572ca */ /* 0x000fe400000e0000 */
[C---:B------:R-:W-:Y:S01]  /*2bd0*/  R2UR UR6, R8.reuse ;  /* 0x00000000080672ca */ /* 0x040fe200000e0000 */
[----:B------:R-:W-:Y:S01]  /*2be0*/  IMAD.WIDE.U32 R6, R11, 0x4, R16 ;  /* 0x000000040b067825 */ /* 0x000fe200078e0010 */
[C---:B------:R-:W-:Y:S02]  /*2bf0*/  R2UR UR7, R9.reuse ;  /* 0x00000000090772ca */ /* 0x040fe400000e0000 */
[----:B------:R-:W-:Y:S02]  /*2c00*/  R2UR UR8, R8 ;  /* 0x00000000080872ca */ /* 0x000fe400000e0000 */
[----:B------:R-:W-:-:S02]  /*2c10*/  R2UR UR9, R9 ;  /* 0x00000000090972ca */ /* 0x000fc400000e0000 */
[----:B------:R-:W-:Y:S02]  /*2c20*/  R2UR UR10, R8 ;  /* 0x00000000080a72ca */ /* 0x000fe400000e0000 */
[----:B------:R-:W-:Y:S01]  /*2c30*/  R2UR UR11, R9 ;  /* 0x00000000090b72ca */ /* 0x000fe200000e0000 */
[----:B------:R-:W2:Y:S04]  /*2c40*/  LD.E R13, desc[UR4][R4.64] ;  /* 0x00000004040d7980 */ /* 0x000ea8000c101900 */
[----:B------:R-:W2:Y:S04]  /*2c50*/  LD.E R22, desc[UR6][R6.64] ;  /* 0x0000000606167980 */ /* 0x000ea8000c101900 */
[----:B------:R-:W3:Y:S04]  /*2c60*/  LD.E R24, desc[UR8][R4.64+0x4] ;  /* 0x0000040804187980 */ /* 0x000ee8000c101900 */
[----:B------:R-:W3:Y:S04]  /*2c70*/  LD.E R25, desc[UR10][R6.64+0x4] ;  /* 0x0000040a06197980 */ /* 0x000ee8000c101900 */
        /* <DEDUP_REMOVED lines=38> */
[----:B------:R-:W4:Y:S01]  /*2ee0*/  LD.E R22, desc[UR6][R6.64+0x38] ;  /* 0x0000380606167980 */ /* 0x000f22000c101900 */
[----:B---3--:R-:W-:-:S03]  /*2ef0*/  IMAD R10, R25, R24, R10 ;  /* 0x00000018190a7224 */ /* 0x008fc600078e020a */
[----:B------:R-:W2:Y:S04]  /*2f00*/  LD.E R25, desc[UR8][R4.64+0x3c] ;  /* 0x00003c0804197980 */ /* 0x000ea8000c101900 */
[----:B------:R-:W2:Y:S01]  /*2f10*/  LD.E R24, desc[UR10][R6.64+0x3c] ;  /* 0x00003c0a06187980 */ /* 0x000ea2000c101900 */
[----:B------:R-:W-:Y:S02]  /*2f20*/  IMAD.MOV.U32 R13, RZ, RZ, R11 ;  /* 0x000000ffff0d7224 */ /* 0x000fe400078e000b */
[----:B------:R-:W-:-:S05]  /*2f30*/  VIADD R11, R11, 0x10 ;  /* 0x000000100b0b7836 */ /* 0x000fca0000000000 */
[----:B------:R-:W-:Y:S01]  /*2f40*/  ISETP.NE.AND P1, PT, R11, R12, PT ;  /* 0x0000000c0b00720c */ /* 0x000fe20003f25270 */
[----:B----4-:R-:W-:-:S04]  /*2f50*/  IMAD R10, R27, R22, R10 ;  /* 0x000000161b0a7224 */ /* 0x010fc800078e020a */
[----:B--2---:R-:W-:-:S08]  /*2f60*/  IMAD R10, R25, R24, R10 ;  /* 0x00000018190a7224 */ /* 0x004fd000078e020a */
[----:B------:R-:W-:Y:S05]  /*2f70*/  @P1 BRA `(.L_x_32) ;  /* 0xfffffffc00081947 */ /* 0x000fea000383ffff */
[----:B------:R-:W-:Y:S05]  /*2f80*/  BSYNC.RECONVERGENT B1 ;  /* 0x0000000000017941 */ /* 0x000fea0003800200 */
.L_x_31:
[----:B------:R-:W-:Y:S05]  /*2f90*/  @!P0 BRA `(.L_x_33) ;  /* 0x00000004009c8947 */ /* 0x000fea0003800000 */
[----:B------:R-:W-:Y:S01]  /*2fa0*/  ISETP.GE.U32.AND P0, PT, R15, 0x7, PT ;  /* 0x000000070f00780c */ /* 0x000fe20003f06070 */
[----:B------:R-:W-:Y:S01]  /*2fb0*/  IMAD.MOV.U32 R11, RZ, RZ, R12 ;  /* 0x000000ffff0b7224 */ /* 0x000fe200078e000c */
[----:B------:R-:W-:-:S11]  /*2fc0*/  ISETP.NE.AND P1, PT, R20, RZ, PT ;  /* 0x000000ff1400720c */ /* 0x000fd60003f25270 */
[----:B------:R-:W-:Y:S05]  /*2fd0*/  @!P0 BRA `(.L_x_34) ;  /* 0x0000000000948947 */ /* 0x000fea0003800000 */
[C---:B------:R-:W-:Y:S02]  /*2fe0*/  R2UR UR4, R8.reuse ;  /* 0x00000000080472ca */ /* 0x040fe400000e0000 */
[C---:B------:R-:W-:Y:S02]  /*2ff0*/  R2UR UR5, R9.reuse ;  /* 0x00000000090572ca */ /* 0x040fe400000e0000 */
[----:B------:R-:W-:Y:S02]  /*3000*/  R2UR UR6, R8 ;  /* 0x00000000080672ca */ /* 0x000fe400000e0000 */
[----:B------:R-:W-:-:S09]  /*3010*/  R2UR UR7, R9 ;  /* 0x00000000090772ca */ /* 0x000fd200000e0000 */
[----:B------:R-:W2:Y:S04]  /*3020*/  LD.E R11, desc[UR4][R4.64+0x40] ;  /* 0x00004004040b7980 */ /* 0x000ea8000c101900 */
[----:B------:R-:W2:Y:S01]  /*3030*/  LD.E R22, desc[UR6][R6.64+0x40] ;  /* 0x0000400606167980 */ /* 0x000ea2000c101900 */
[C---:B------:R-:W-:Y:S02]  /*3040*/  R2UR UR8, R8.reuse ;  /* 0x00000000080872ca */ /* 0x040fe400000e0000 */
[C---:B------:R-:W-:Y:S01]  /*3050*/  R2UR UR9, R9.reuse ;  /* 0x00000000090972ca */ /* 0x040fe200000e0000 */
[----:B------:R-:W3:Y:S01]  /*3060*/  LD.E R24, desc[UR4][R4.64+0x44] ;  /* 0x0000440404187980 */ /* 0x000ee2000c101900 */
[----:B------:R-:W-:Y:S02]  /*3070*/  R2UR UR10, R8 ;  /* 0x00000000080a72ca */ /* 0x000fe400000e0000 */
[----:B------:R-:W-:Y:S01]  /*3080*/  R2UR UR11, R9 ;  /* 0x00000000090b72ca */ /* 0x000fe200000e0000 */
[----:B------:R-:W3:Y:S08]  /*3090*/  LD.E R25, desc[UR6][R6.64+0x44] ;  /* 0x0000440606197980 */ /* 0x000ef0000c101900 */
        /* <DEDUP_REMOVED lines=9> */
[C---:B------:R-:W-:Y:S02]  /*3130*/  R2UR UR12, R8.reuse ;  /* 0x00000000080c72ca */ /* 0x040fe400000e0000 */
[C---:B------:R-:W-:Y:S01]  /*3140*/  R2UR UR13, R9.reuse ;  /* 0x00000000090d72ca */ /* 0x040fe200000e0000 */
[----:B------:R-:W2:Y:S01]  /*3150*/  LD.E R11, desc[UR6][R6.64+0x54] ;  /* 0x00005406060b7980 */ /* 0x000ea2000c101900 */
[----:B------:R-:W-:Y:S02]  /*3160*/  R2UR UR14, R8 ;  /* 0x00000000080e72ca */ /* 0x000fe400000e0000 */
[----:B------:R-:W-:Y:S01]  /*3170*/  R2UR UR15, R9 ;  /* 0x00000000090f72ca */ /* 0x000fe200000e0000 */
[----:B---3--:R-:W-:Y:S02]  /*3180*/  IMAD R24, R25, R24, R10 ;  /* 0x0000001819187224 */ /* 0x008fe400078e020a */
[----:B------:R-:W2:Y:S04]  /*3190*/  LD.E R10, desc[UR4][R4.64+0x54] ;  /* 0x00005404040a7980 */ /* 0x000ea8000c101900 */
[----:B------:R-:W3:Y:S06]  /*31a0*/  LD.E R25, desc[UR8][R4.64+0x58] ;  /* 0x0000580804197980 */ /* 0x000eec000c101900 */
[----:B------:R-:W5:Y:S01]  /*31b0*/  LD.E R26, desc[UR14][R6.64+0x5c] ;  /* 0x00005c0e061a7980 */ /* 0x000f62000c101900 */
[----:B----4-:R-:W-:-:S03]  /*31c0*/  IMAD R22, R27, R22, R24 ;  /* 0x000000161b167224 */ /* 0x010fc600078e0218 */
[----:B------:R-:W3:Y:S04]  /*31d0*/  LD.E R24, desc[UR10][R6.64+0x58] ;  /* 0x0000580a06187980 */ /* 0x000ee8000c101900 */
[----:B------:R-:W5:Y:S01]  /*31e0*/  LD.E R27, desc[UR12][R4.64+0x5c] ;  /* 0x00005c0c041b7980 */ /* 0x000f62000c101900 */
[----:B--2---:R-:W-:Y:S02]  /*31f0*/  IMAD R10, R10, R11, R22 ;  /* 0x0000000b0a0a7224 */ /* 0x004fe400078e0216 */
[----:B------:R-:W-:Y:S02]  /*3200*/  VIADD R11, R13, 0x18 ;  /* 0x000000180d0b7836 */ /* 0x000fe40000000000 */
[----:B---3--:R-:W-:-:S04]  /*3210*/  IMAD R10, R25, R24, R10 ;  /* 0x00000018190a7224 */ /* 0x008fc800078e020a */
[----:B-----5:R-:W-:-:S07]  /*3220*/  IMAD R10, R27, R26, R10 ;  /* 0x0000001a1b0a7224 */ /* 0x020fce00078e020a */
.L_x_34:
[----:B------:R-:W-:Y:S05]  /*3230*/  @!P1 BRA `(.L_x_33) ;  /* 0x0000000000f49947 */ /* 0x000fea0003800000 */
[----:B------:R-:W-:Y:S02]  /*3240*/  ISETP.GE.U32.AND P0, PT, R14, 0x3, PT ;  /* 0x000000030e00780c */ /* 0x000fe40003f06070 */
[----:B------:R-:W-:-:S11]  /*3250*/  ISETP.NE.AND P1, PT, R3, RZ, PT ;  /* 0x000000ff0300720c */ /* 0x000fd60003f25270 */
[----:B------:R-:W-:Y:S05]  /*3260*/  @!P0 BRA `(.L_x_35) ;  /* 0x00000000007c8947 */ /* 0x000fea0003800000 */
        /* <DEDUP_REMOVED lines=31> */
.L_x_35:
[----:B------:R-:W-:Y:S05]  /*3460*/  @!P1 BRA `(.L_x_33) ;  /* 0x0000000000689947 */ /* 0x000fea0003800000 */
[C---:B------:R-:W-:Y:S01]  /*3470*/  R2UR UR4, R8.reuse ;  /* 0x00000000080472ca */ /* 0x040fe200000e0000 */
[----:B------:R-:W-:Y:S01]  /*3480*/  IMAD.WIDE.U32 R4, R11, 0x4, R18 ;  /* 0x000000040b047825 */ /* 0x000fe200078e0012 */
[----:B------:R-:W-:Y:S02]  /*3490*/  R2UR UR5, R9 ;  /* 0x00000000090572ca */ /* 0x000fe400000e0000 */
[----:B------:R-:W-:Y:S01]  /*34a0*/  R2UR UR6, R8 ;  /* 0x00000000080672ca */ /* 0x000fe200000e0000 */
[----:B------:R-:W-:Y:S01]  /*34b0*/  IMAD.WIDE.U32 R6, R11, 0x4, R16 ;  /* 0x000000040b067825 */ /* 0x000fe200078e0010 */
        /* <DEDUP_REMOVED lines=21> */
.L_x_33:
[----:B------:R-:W0:Y:S01]  /*3610*/  LDC.64 R4, c[0x0][0x390] ;  /* 0x0000e400ff047b82 */ /* 0x000e220000000a00 */
[----:B------:R-:W-:Y:S02]  /*3620*/  R2UR UR4, R8 ;  /* 0x00000000080472ca */ /* 0x000fe400000e0000 */
[----:B------:R-:W-:Y:S01]  /*3630*/  R2UR UR5, R9 ;  /* 0x00000000090572ca */ /* 0x000fe200000e0000 */
[----:B0-----:R-:W-:-:S04]  /*3640*/  IMAD.WIDE R4, R23, 0x4, R4 ;  /* 0x0000000417047825 */ /* 0x001fc800078e0204 */
[----:B------:R-:W-:-:S08]  /*3650*/  IMAD.IADD R23, R0, 0x1, R23 ;  /* 0x0000000100177824 */ /* 0x000fd000078e0217 */
[----:B------:R0:W-:Y:S01]  /*3660*/  STG.E desc[UR4][R4.64], R10 ;  /* 0x0000000a04007986 */ /* 0x0001e2000c101904 */
[----:B------:R-:W-:-:S13]  /*3670*/  ISETP.GE.AND P0, PT, R23, R2, PT ;  /* 0x000000021700720c */ /* 0x000fda0003f06270 */
[----:B0-----:R-:W-:Y:S05]  /*3680*/  @!P0 BRA `(.L_x_36) ;  /* 0xffffffec000c8947 */ /* 0x001fea000383ffff */
[----:B------:R-:W-:Y:S05]  /*3690*/  BRA `(.L_x_3) ;  /* 0x0000003400147947 */ /* 0x000fea0003800000 */
.L_x_5:
[----:B------:R-:W-:-:S13]  /*36a0*/  ISETP.GT.AND P0, PT, R10, RZ, PT ;  /* 0x000000ff0a00720c */ /* 0x000fda0003f04270 */
[----:B------:R-:W-:Y:S05]  /*36b0*/  @P0 BRA `(.L_x_37) ;  /* 0x0000000000240947 */ /* 0x000fea0003800000 */
[----:B------:R-:W0:Y:S02]  /*36c0*/  LDC.64 R6, c[0x0][0x390] ;  /* 0x0000e400ff067b82 */ /* 0x000e240000000a00 */
.L_x_38:
[----:B01----:R-:W-:Y:S01]  /*36d0*/  IMAD.WIDE R4, R23, 0x4, R6 ;  /* 0x0000000417047825 */ /* 0x003fe200078e0206 */
[----:B--2---:R-:W-:Y:S02]  /*36e0*/  R2UR UR4, R8 ;  /* 0x00000000080472ca */ /* 0x004fe400000e0000 */
[----:B------:R-:W-:Y:S01]  /*36f0*/  R2UR UR5, R9 ;  /* 0x00000000090572ca */ /* 0x000fe200000e0000 */
[----:B------:R-:W-:-:S05]  /*3700*/  IMAD.IADD R23, R0, 0x1, R23 ;  /* 0x0000000100177824 */ /* 0x000fca00078e0217 */
[----:B------:R-:W-:-:S07]  /*3710*/  ISETP.GE.AND P0, PT, R23, R2, PT ;  /* 0x000000021700720c */ /* 0x000fce0003f06270 */
[----:B------:R1:W-:Y:S06]  /*3720*/  STG.E desc[UR4][R4.64], RZ ;  /* 0x000000ff04007986 */ /* 0x0003ec000c101904 */
[----:B------:R-:W-:Y:S05]  /*3730*/  @!P0 BRA `(.L_x_38) ;  /* 0xfffffffc00e48947 */ /* 0x000fea000383ffff */
[----:B------:R-:W-:Y:S05]  /*3740*/  BRA `(.L_x_3) ;  /* 0x0000003000e87947 */ /* 0x000fea0003800000 */
.L_x_37:
[C---:B------:R-:W-:Y:S01]  /*3750*/  LOP3.LUT R15, R10.reuse, 0xf, RZ, 0xc0, !PT ;  /* 0x0000000f0a0f7812 */ /* 0x040fe200078ec0ff */
[C---:B------:R-:W-:Y:S01]  /*3760*/  VIADD R3, R10.reuse, 0xffffffff ;  /* 0xffffffff0a037836 */ /* 0x040fe20000000000 */
[----:B------:R-:W-:-:S03]  /*3770*/  LOP3.LUT R14, R10, 0x7, RZ, 0xc0, !PT ;  /* 0x000000070a0e7812 */ /* 0x000fc600078ec0ff */
[----:B------:R-:W-:Y:S01]  /*3780*/  VIADD R4, R15, 0xffffffff ;  /* 0xffffffff0f047836 */ /* 0x000fe20000000000 */
[----:B------:R-:W-:Y:S01]  /*3790*/  ISETP.GE.U32.AND P0, PT, R3, 0xf, PT ;  /* 0x0000000f0300780c */ /* 0x000fe20003f06070 */
[----:B------:R-:W-:Y:S01]  /*37a0*/  VIADD R5, R14, 0xffffffff ;  /* 0xffffffff0e057836 */ /* 0x000fe20000000000 */
[----:B------:R-:W-:Y:S02]  /*37b0*/  LOP3.LUT R3, R10, 0x3, RZ, 0xc0, !PT ;  /* 0x000000030a037812 */ /* 0x000fe400078ec0ff */
[----:B------:R-:W-:Y:S02]  /*37c0*/  ISETP.GE.U32.AND P1, PT, R4, 0x7, PT ;  /* 0x000000070400780c */ /* 0x000fe40003f26070 */
[----:B------:R-:W-:Y:S02]  /*37d0*/  ISETP.GE.U32.AND P2, PT, R5, 0x3, PT ;  /* 0x000000030500780c */ /* 0x000fe40003f46070 */
[----:B------:R-:W-:-:S11]  /*37e0*/  LOP3.LUT R4, R10, 0x7ffffff0, RZ, 0xc0, !PT ;  /* 0x7ffffff00a047812 */ /* 0x000fd600078ec0ff */
.L_x_45:
[----:B------:R-:W0:Y:S01]  /*37f0*/  LDC R12, c[0x0][0x3a4] ;  /* 0x0000e900ff0c7b82 */ /* 0x000e220000000800 */
[----:B------:R-:W-:Y:S01]  /*3800*/  IMAD.MOV.U32 R6, RZ, RZ, RZ ;  /* 0x000000ffff067224 */ /* 0x000fe200078e00ff */
[----:B------:R-:W-:Y:S02]  /*3810*/  IABS R13, R23 ;  /* 0x00000017000d7213 */ /* 0x000fe40000000000 */
[----:B------:R-:W-:Y:S02]  /*3820*/  ISETP.GE.AND P4, PT, R23, RZ, PT ;  /* 0x000000ff1700720c */ /* 0x000fe40003f86270 */
[----:B0-----:R-:W-:Y:S02]  /*3830*/  IABS R10, R12 ;  /* 0x0000000c000a7213 */ /* 0x001fe40000000000 */
[----:B------:R-:W-:Y:S02]  /*3840*/  ISETP.NE.AND P5, PT, R12, RZ, PT ;  /* 0x000000ff0c00720c */ /* 0x000fe40003fa5270 */
[----:B------:R-:W0:Y:S08]  /*3850*/  I2F.RP R11, R10 ;  /* 0x0000000a000b7306 */ /* 0x000e300000209400 */
[----:B0-----:R-:W0:Y:S02]  /*3860*/  MUFU.RCP R11, R11 ;  /* 0x0000000b000b7308 */ /* 0x001e240000001000 */
[----:B0-----:R-:W-:-:S06]  /*3870*/  VIADD R7, R11, 0xffffffe ;  /* 0x0ffffffe0b077836 */ /* 0x001fcc0000000000 */
[----:B------:R-:W0:Y:S02]  /*3880*/  F2I.FTZ.U32.TRUNC.NTZ R7, R7 ;  /* 0x0000000700077305 */ /* 0x000e24000021f000 */
[----:B0-----:R-:W-:-:S04]  /*3890*/  IMAD.MOV R5, RZ, RZ, -R7 ;  /* 0x000000ffff057224 */ /* 0x001fc800078e0a07 */
[----:B------:R-:W-:-:S04]  /*38a0*/  IMAD R5, R5, R10, RZ ;  /* 0x0000000a05057224 */ /* 0x000fc800078e02ff */
[----:B------:R-:W-:-:S04]  /*38b0*/  IMAD.HI.U32 R5, R7, R5, R6 ;  /* 0x0000000507057227 */ /* 0x000fc800078e0006 */
[----:B------:R-:W-:-:S04]  /*38c0*/  IMAD.MOV.U32 R6, RZ, RZ, R13 ;  /* 0x000000ffff067224 */ /* 0x000fc800078e000d */
[----:B------:R-:W-:-:S04]  /*38d0*/  IMAD.HI.U32 R5, R5, R6, RZ ;  /* 0x0000000605057227 */ /* 0x000fc800078e00ff */
[----:B------:R-:W-:-:S04]  /*38e0*/  IMAD.MOV R5, RZ, RZ, -R5 ;  /* 0x000000ffff057224 */ /* 0x000fc800078e0a05 */
[----:B------:R-:W-:Y:S02]  /*38f0*/  IMAD R5, R10, R5, R6 ;  /* 0x000000050a057224 */ /* 0x000fe400078e0206 */
[----:B------:R-:W-:-:S03]  /*3900*/  IMAD.MOV.U32 R6, RZ, RZ, RZ ;  /* 0x000000ffff067224 */ /* 0x000fc600078e00ff */
[----:B------:R-:W-:-:S13]  /*3910*/  ISETP.GT.U32.AND P3, PT, R10, R5, PT ;  /* 0x000000050a00720c */ /* 0x000fda0003f64070 */
[----:B------:R-:W-:-:S05]  /*3920*/  @!P3 IMAD.IADD R5, R5, 0x1, -R10 ;  /* 0x000000010505b824 */ /* 0x000fca00078e0a0a */
[----:B------:R-:W-:-:S13]  /*3930*/  ISETP.GT.U32.AND P3, PT, R10, R5, PT ;  /* 0x000000050a00720c */ /* 0x000fda0003f64070 */
[----:B------:R-:W-:-:S04]  /*3940*/  @!P3 IMAD.IADD R5, R5, 0x1, -R10 ;  /* 0x000000010505b824 */ /* 0x000fc800078e0a0a */
[----:B------:R-:W-:Y:S01]  /*3950*/  @!P4 IMAD.MOV R5, RZ, RZ, -R5 ;  /* 0x000000ffff05c224 */ /* 0x000fe200078e0a05 */
[----:B------:R-:W-:Y:S01]  /*3960*/  @!P5 LOP3.LUT R5, RZ, R12, RZ, 0x33, !PT ;  /* 0x0000000cff05d212 */ /* 0x000fe200078e33ff */
[----:B------:R-:W-:Y:S06]  /*3970*/  @!P0 BRA `(.L_x_39) ;  /* 0x0000000000c08947 */ /* 0x000fec0003800000 */
[----:B------:R-:W-:Y:S01]  /*3980*/  BSSY.RECONVERGENT B1, `(.L_x_40) ;  /* 0x000002e000017945 */ /* 0x000fe20003800200 */
[----:B------:R-:W-:-:S07]  /*3990*/  IMAD.MOV.U32 R13, RZ, RZ, RZ ;  /* 0x000000ffff0d7224 */ /* 0x000fce00078e00ff */
.L_x_41:
[----:B0-----:R-:W0:Y:S01]  /*39a0*/  LDC.64 R6, c[0x0][0x388] ;  /* 0x0000e200ff067b82 */ /* 0x001e220000000a00 */
[----:B------:R-:W1:Y:S01]  /*39b0*/  LDCU UR4, c[0x0][0x3a0] ;  /* 0x00007400ff0477ac */ /* 0x000e620008000800 */
[----:B--2---:R-:W-:Y:S02]  /*39c0*/  R2UR UR6, R8 ;  /* 0x00000000080672ca */ /* 0x004fe400000e0000 */
[----:B------:R-:W-:Y:S01]  /*39d0*/  R2UR UR7, R9 ;  /* 0x00000000090772ca */ /* 0x000fe200000e0000 */
[----:B-1----:R-:W-:-:S04]  /*39e0*/  IMAD R11, R5, UR4, R13 ;  /* 0x00000004050b7c24 */ /* 0x002fc8000f8e020d */
[----:B0-----:R-:W-:-:S08]  /*39f0*/  IMAD.WIDE R6, R11, 0x4, R6 ;  /* 0x000000040b067825 */ /* 0x001fd000078e0206 */
[----:B------:R-:W2:Y:S01]  /*3a00*/  LDG.E R21, desc[UR6][R6.64] ;  /* 0x0000000606157981 */ /* 0x000ea2000c1e1900 */
[----:B------:R-:W-:Y:S01]  /*3a10*/  R2UR UR4, R8 ;  /* 0x00000000080472ca */ /* 0x000fe200000e0000 */
[----:B------:R-:W-:Y:S01]  /*3a20*/  IMAD.WIDE.U32 R10, R13, 0x4, R16 ;  /* 0x000000040d0a7825 */ /* 0x000fe200078e0010 */
[----:B------:R-:W-:-:S13]  /*3a30*/  R2UR UR5, R9 ;  /* 0x00000000090572ca */ /* 0x000fda00000e0000 */
[----:B--2---:R0:W-:Y:S04]  /*3a40*/  ST.E desc[UR4][R10.64], R21 ;  /* 0x000000150a007985 */ /* 0x0041e8000c101904 */
        /* <DEDUP_REMOVED lines=34> */
.L_x_40:
[----:B------:R-:W-:-:S07]  /*3c70*/  IMAD.MOV.U32 R6, RZ, RZ, R4 ;  /* 0x000000ffff067224 */ /* 0x000fce00078e0004 */
.L_x_39:
[----:B------:R-:W-:-:S13]  /*3c80*/  ISETP.NE.AND P3, PT, R15, RZ, PT ;  /* 0x000000ff0f00720c */ /* 0x000fda0003f65270 */
[----:B------:R-:W-:Y:S05]  /*3c90*/  @!P3 BRA `(.L_x_42) ;  /* 0x000000040024b947 */ /* 0x000fea0003800000 */
[----:B------:R-:W-:Y:S01]  /*3ca0*/  ISETP.NE.AND P3, PT, R14, RZ, PT ;  /* 0x000000ff0e00720c */ /* 0x000fe20003f65270 */
[----:B------:R-:W-:-:S12]  /*3cb0*/  @!P1 BRA `(.L_x_43) ;  /* 0x0000000000689947 */ /* 0x000fd80003800000 */
        /* <DEDUP_REMOVED lines=19> */
[----:B-1----:R-:W5:Y:S04]  /*3df0*/  LDG.E R21, desc[UR6][R10.64+0x14] ;  /* 0x000014060a157981 */ /* 0x002f68000c1e1900 */
[----:B-----5:R4:W-:Y:S04]  /*3e00*/  ST.E desc[UR4][R12.64+0x14], R21 ;  /* 0x000014150c007985 */ /* 0x0209e8000c101904 */
[----:B--2---:R-:W2:Y:S04]  /*3e10*/  LDG.E R25, desc[UR6][R10.64+0x18] ;  /* 0x000018060a197981 */ /* 0x004ea8000c1e1900 */
[----:B--2---:R4:W-:Y:S04]  /*3e20*/  ST.E desc[UR4][R12.64+0x18], R25 ;  /* 0x000018190c007985 */ /* 0x0049e8000c101904 */
[----:B---3--:R-:W2:Y:S01]  /*3e30*/  LDG.E R27, desc[UR6][R10.64+0x1c] ;  /* 0x00001c060a1b7981 */ /* 0x008ea2000c1e1900 */
[----:B------:R-:W-:-:S03]  /*3e40*/  VIADD R6, R6, 0x8 ;  /* 0x0000000806067836 */ /* 0x000fc60000000000 */
[----:B--2---:R4:W-:Y:S04]  /*3e50*/  ST.E desc[UR4][R12.64+0x1c], R27 ;  /* 0x00001c1b0c007985 */ /* 0x0049e8000c101904 */
.L_x_43:
[----:B------:R-:W-:Y:S05]  /*3e60*/  @!P3 BRA `(.L_x_42) ;  /* 0x0000000000b0b947 */ /* 0x000fea0003800000 */
[----:B------:R-:W-:Y:S01]  /*3e70*/  ISETP.NE.AND P3, PT, R3, RZ, PT ;  /* 0x000000ff0300720c */ /* 0x000fe20003f65270 */
[----:B------:R-:W-:-:S12]  /*3e80*/  @!P2 BRA `(.L_x_44) ;  /* 0x000000000048a947 */ /* 0x000fd80003800000 */
[----:B0-----:R-:W0:Y:S01]  /*3e90*/  LDC.64 R10, c[0x0][0x388] ;  /* 0x0000e200ff0a7b82 */ /* 0x001e220000000a00 */
[----:B------:R-:W4:Y:S01]  /*3ea0*/  LDCU UR4, c[0x0][0x3a0] ;  /* 0x00007400ff0477ac */ /* 0x000f220008000800 */
[----:B--2---:R-:W-:Y:S02]  /*3eb0*/  R2UR UR6, R8 ;  /* 0x00000000080672ca */ /* 0x004fe400000e0000 */
[----:B------:R-:W-:Y:S01]  /*3ec0*/  R2UR UR7, R9 ;  /* 0x00000000090772ca */ /* 0x000fe200000e0000 */
[----:B----4-:R-:W-:-:S04]  /*3ed0*/  IMAD R7, R5, UR4, R6 ;  /* 0x0000000405077c24 */ /* 0x010fc8000f8e0206 */
        /* <DEDUP_REMOVED lines=10> */
[----:B------:R-:W2:Y:S01]  /*3f80*/  LDG.E R27, desc[UR6][R10.64+0xc] ;  /* 0x00000c060a1b7981 */ /* 0x000ea2000c1e1900 */
[----:B------:R-:W-:-:S03]  /*3f90*/  VIADD R6, R6, 0x4 ;  /* 0x0000000406067836 */ /* 0x000fc60000000000 */
[----:B--2---:R1:W-:Y:S04]  /*3fa0*/  ST.E desc[UR4][R12.64+0xc], R27 ;  /* 0x00000c1b0c007985 */ /* 0x0043e8000c101904 */
.L_x_44:
[----:B------:R-:W-:Y:S05]  /*3fb0*/  @!P3 BRA `(.L_x_42) ;  /* 0x00000000005cb947 */ /* 0x000fea0003800000 */
[----:B0-----:R-:W0:Y:S01]  /*3fc0*/  LDC.64 R10, c[0x0][0x388] ;  /* 0x0000e200ff0a7b82 */ /* 0x001e220000000a00 */
[----:B------:R-:W3:Y:S01]  /*3fd0*/  LDCU UR4, c[0x0][0x3a0] ;  /* 0x00007400ff0477ac */ /* 0x000ee20008000800 */
[----:B--2---:R-:W-:Y:S02]  /*3fe0*/  R2UR UR6, R8 ;  /* 0x00000000080672ca */ /* 0x004fe400000e0000 */
[----:B------:R-:W-:Y:S01]  /*3ff0*/  R2UR UR7, R9 ;  /* 0x00000000090772ca */ /* 0x000fe200000e0000 */
[----:B---3--:R-:W-:-:S04]  /*4000*/  IMAD R5, R5, UR4, R6 ;  /* 0x0000000405057c24 */ /* 0x008fc8000f8e0206 */
[----:B0-----:R-:W-:-:S08]  /*4010*/  IMAD.WIDE R10, R5, 0x4, R10 ;  /* 0x00000004050a7825 */ /* 0x001fd000078e020a */
[----:B------:R-:W2:Y:S01]  /*4020*/  LDG.E R5, desc[UR6][R10.64] ;  /* 0x000000060a057981 */ /* 0x000ea2000c1e1900 */
[----:B------:R-:W-:Y:S01]  /*4030*/  R2UR UR4, R8 ;  /* 0x00000000080472ca */ /* 0x000fe200000e0000 */
[----:B-1--4-:R-:W-:Y:S01]  /*4040*/  IMAD.WIDE.U32 R6, R6, 0x4, R16 ;  /* 0x0000000406067825 */ /* 0x012fe200078e0010 */
[----:B------:R-:W-:Y:S02]  /*4050*/  R2UR UR5, R9 ;  /* 0x00000000090572ca */ /* 0x000fe400000e0000 */
[----:B------:R-:W-:-:S11]  /*4060*/  ISETP.NE.AND P3, PT, R3, 0x1, PT ;  /* 0x000000010300780c */ /* 0x000fd60003f65270 */
[----:B--2---:R3:W-:Y:S02]  /*4070*/  ST.E desc[UR4][R6.64], R5 ;  /* 0x0000000506007985 */ /* 0x0047e4000c101904 */
        /* <DEDUP_REMOVED lines=11> */
.L_x_42:
[----:B01-34-:R-:W0:Y:S01]  /*4130*/  LDC.64 R6, c[0x0][0x390] ;  /* 0x0000e400ff067b82 */ /* 0x01be220000000a00 */
[----:B--2---:R-:W-:Y:S02]  /*4140*/  R2UR UR4, R8 ;  /* 0x00000000080472ca */ /* 0x004fe400000e0000 */
[----:B------:R-:W-:Y:S01]  /*4150*/  R2UR UR5, R9 ;  /* 0x00000000090572ca */ /* 0x000fe200000e0000 */
[----:B0-----:R-:W-:-:S04]  /*4160*/  IMAD.WIDE R6, R23, 0x4, R6 ;  /* 0x0000000417067825 */ /* 0x001fc800078e0206 */
[----:B------:R-:W-:-:S08]  /*4170*/  IMAD.IADD R23, R0, 0x1, R23 ;  /* 0x0000000100177824 */ /* 0x000fd000078e0217 */
[----:B------:R0:W-:Y:S01]  /*4180*/  STG.E desc[UR4][R6.64], RZ ;  /* 0x000000ff06007986 */ /* 0x0001e2000c101904 */
[----:B------:R-:W-:-:S13]  /*4190*/  ISETP.GE.AND P3, PT, R23, R2, PT ;  /* 0x000000021700720c */ /* 0x000fda0003f66270 */
[----:B0-----:R-:W-:Y:S05]  /*41a0*/  @!P3 BRA `(.L_x_45) ;  /* 0xfffffff40090b947 */ /* 0x001fea000383ffff */
[----:B------:R-:W-:Y:S05]  /*41b0*/  BRA `(.L_x_3) ;  /* 0x00000028004c7947 */ /* 0x000fea0003800000 */
.L_x_4:
[----:B------:R-:W-:-:S13]  /*41c0*/  ISETP.GE.AND P0, PT, R5, 0x1, PT ;  /* 0x000000010500780c */ /* 0x000fda0003f06270 */
[----:B------:R-:W-:Y:S05]  /*41d0*/  @!P0 BRA `(.L_x_46) ;  /* 0x0000001c00788947 */ /* 0x000fea0003800000 */
[----:B------:R-:W-:-:S13]  /*41e0*/  ISETP.GE.AND P0, PT, R10, 0x1, PT ;  /* 0x000000010a00780c */ /* 0x000fda0003f06270 */
[----:B------:R-:W-:Y:S05]  /*41f0*/  @!P0 BRA `(.L_x_47) ;  /* 0x0000001000e48947 */ /* 0x000fea0003800000 */
[C---:B------:R-:W-:Y:S02]  /*4200*/  LOP3.LUT R3, R5.reuse, 0xf, RZ, 0xc0, !PT ;  /* 0x0000000f05037812 */ /* 0x040fe400078ec0ff */
[C---:B------:R-:W-:Y:S02]  /*4210*/  LOP3.LUT R4, R5.reuse, 0x7, RZ, 0xc0, !PT ;  /* 0x0000000705047812 */ /* 0x040fe400078ec0ff */
[----:B------:R-:W-:Y:S02]  /*4220*/  LOP3.LUT R5, R5, 0x3, RZ, 0xc0, !PT ;  /* 0x0000000305057812 */ /* 0x000fe400078ec0ff */
[C---:B------:R-:W-:Y:S02]  /*4230*/  LOP3.LUT R6, R10.reuse, 0xf, RZ, 0xc0, !PT ;  /* 0x0000000f0a067812 */ /* 0x040fe400078ec0ff */
[C---:B------:R-:W-:Y:S02]  /*4240*/  LOP3.LUT R7, R10.reuse, 0x7, RZ, 0xc0, !PT ;  /* 0x000000070a077812 */ /* 0x040fe400078ec0ff */
[----:B------:R-:W-:-:S07]  /*4250*/  LOP3.LUT R20, R10, 0x3, RZ, 0xc0, !PT ;  /* 0x000000030a147812 */ /* 0x000fce00078ec0ff */
.L_x_59:
[----:B------:R-:W0:Y:S01]  /*4260*/  LDC.64 R10, c[0x0][0x398] ;  /* 0x0000e600ff0a7b82 */ /* 0x000e220000000a00 */
[----:B------:R-:W-:Y:S01]  /*4270*/  IMAD.MOV.U32 R12, RZ, RZ, RZ ;  /* 0x000000ffff0c7224 */ /* 0x000fe200078e00ff */
[----:B------:R-:W-:Y:S02]  /*4280*/  IABS R22, R23 ;  /* 0x0000001700167213 */ /* 0x000fe40000000000 */
[----:B0-----:R-:W-:-:S04]  /*4290*/  IABS R14, R10 ;  /* 0x0000000a000e7213 */ /* 0x001fc80000000000 */
[----:B------:R-:W0:Y:S08]  /*42a0*/  I2F.RP R15, R14 ;  /* 0x0000000e000f7306 */ /* 0x000e300000209400 */
[----:B0-----:R-:W0:Y:S02]  /*42b0*/  MUFU.RCP R15, R15 ;  /* 0x0000000f000f7308 */ /* 0x001e240000001000 */
[----:B0-----:R-:W-:-:S06]  /*42c0*/  VIADD R21, R15, 0xffffffe ;  /* 0x0ffffffe0f157836 */ /* 0x001fcc0000000000 */
[----:B------:R0:W1:Y:S02]  /*42d0*/  F2I.FTZ.U32.TRUNC.NTZ R13, R21 ;  /* 0x00000015000d7305 */ /* 0x000064000021f000 */
[----:B0-----:R-:W-:Y:S02]  /*42e0*/  IMAD.MOV.U32 R21, RZ, RZ, RZ ;  /* 0x000000ffff157224 */ /* 0x001fe400078e00ff */
[----:B-1----:R-:W-:-:S04]  /*42f0*/  IMAD.MOV R25, RZ, RZ, -R13 ;  /* 0x000000ffff197224 */ /* 0x002fc800078e0a0d */
[----:B------:R-:W-:-:S04]  /*4300*/  IMAD R25, R25, R14, RZ ;  /* 0x0000000e19197224 */ /* 0x000fc800078e02ff */
[----:B------:R-:W-:-:S04]  /*4310*/  IMAD.HI.U32 R12, R13, R25, R12 ;  /* 0x000000190d0c7227 */ /* 0x000fc800078e000c */
[----:B------:R-:W-:-:S04]  /*4320*/  IMAD.MOV.U32 R13, RZ, RZ, R22 ;  /* 0x000000ffff0d7224 */ /* 0x000fc800078e0016 */
[----:B------:R-:W-:-:S04]  /*4330*/  IMAD.HI.U32 R22, R12, R13, RZ ;  /* 0x0000000d0c167227 */ /* 0x000fc800078e00ff */
[----:B------:R-:W-:-:S04]  /*4340*/  IMAD.MOV R12, RZ, RZ, -R22 ;  /* 0x000000ffff0c7224 */ /* 0x000fc800078e0a16 */
[----:B------:R-:W-:Y:S01]  /*4350*/  IMAD R13, R14, R12, R13 ;  /* 0x0000000c0e0d7224 */ /* 0x000fe200078e020d */
[----:B------:R-:W-:-:S04]  /*4360*/  LOP3.LUT R12, R23, R10, RZ, 0x3c, !PT ;  /* 0x0000000a170c7212 */ /* 0x000fc800078e3cff */
[----:B------:R-:W-:Y:S02]  /*4370*/  ISETP.GT.U32.AND P1, PT, R14, R13, PT ;  /* 0x0000000d0e00720c */ /* 0x000fe40003f24070 */
[----:B------:R-:W-:-:S11]  /*4380*/  ISETP.GE.AND P2, PT, R12, RZ, PT ;  /* 0x000000ff0c00720c */ /* 0x000fd60003f46270 */
[----:B------:R-:W-:Y:S02]  /*4390*/  @!P1 IMAD.IADD R13, R13, 0x1, -R14 ;  /* 0x000000010d0d9824 */ /* 0x000fe400078e0a0e */
[----:B------:R-:W-:Y:S01]  /*43a0*/  @!P1 VIADD R22, R22, 0x1 ;  /* 0x0000000116169836 */ /* 0x000fe20000000000 */
[----:B------:R-:W-:Y:S02]  /*43b0*/  ISETP.NE.AND P1, PT, R10, RZ, PT ;  /* 0x000000ff0a00720c */ /* 0x000fe40003f25270 */
[----:B------:R-:W-:-:S13]  /*43c0*/  ISETP.GE.U32.AND P0, PT, R13, R14, PT ;  /* 0x0000000e0d00720c */ /* 0x000fda0003f06070 */
[----:B------:R-:W-:Y:S01]  /*43d0*/  @P0 VIADD R22, R22, 0x1 ;  /* 0x0000000116160836 */ /* 0x000fe20000000000 */
[----:B------:R-:W-:-:S03]  /*43e0*/  ISETP.GE.U32.AND P0, PT, R11, 0x10, PT ;  /* 0x000000100b00780c */ /* 0x000fc60003f06070 */
[----:B------:R-:W-:Y:S01]  /*43f0*/  @!P2 IMAD.MOV R22, RZ, RZ, -R22 ;  /* 0x000000ffff16a224 */ /* 0x000fe200078e0a16 */
[----:B------:R-:W-:-:S09]  /*4400*/  @!P1 LOP3.LUT R22, RZ, R10, RZ, 0x33, !PT ;  /* 0x0000000aff169212 */ /* 0x000fd200078e33ff */
[----:B------:R-:W-:Y:S05]  /*4410*/  @!P0 BRA `(.L_x_48) ;  /* 0x0000000000c08947 */ /* 0x000fea0003800000 */
[----:B------:R-:W-:Y:S01]  /*4420*/  BSSY.RECONVERGENT B1, `(.L_x_49) ;  /* 0x000002e000017945 */ /* 0x000fe20003800200 */
[----:B------:R-:W-:-:S07]  /*4430*/  IMAD.MOV.U32 R21, RZ, RZ, RZ ;  /* 0x000000ffff157224 */ /* 0x000fce00078e00ff */
.L_x_50:
        /* <DEDUP_REMOVED lines=37> */
[----:B------:R-:W-:Y:S01]  /*4690*/  VIADD R21, R21, 0x10 ;  /* 0x0000001015157836 */ /* 0x000fe20000000000 */
[----:B------:R-:W-:-:S04]  /*46a0*/  LOP3.LUT R24, R11, 0x7ffffff0, RZ, 0xc0, !PT ;  /* 0x7ffffff00b187812 */ /* 0x000fc800078ec0ff */
[----:B------:R-:W-:Y:S01]  /*46b0*/  ISETP.NE.AND P0, PT, R21, R24, PT ;  /* 0x000000181500720c */ /* 0x000fe20003f05270 */
[----:B--2---:R0:W-:Y:S04]  /*46c0*/  ST.E desc[UR4][R12.64+0x38], R29 ;  /* 0x0000381d0c007985 */ /* 0x0041e8000c101904 */
[----:B---3--:R-:W2:Y:S04]  /*46d0*/  LDG.E R10, desc[UR6][R14.64+0x3c] ;  /* 0x00003c060e0a7981 */ /* 0x008ea8000c1e1900 */
[----:B--2---:R0:W-:Y:S04]  /*46e0*/  ST.E desc[UR4][R12.64+0x3c], R10 ;  /* 0x00003c0a0c007985 */ /* 0x0041e8000c101904 */
[----:B------:R-:W-:Y:S05]  /*46f0*/  @P0 BRA `(.L_x_50) ;  /* 0xfffffffc00500947 */ /* 0x000fea000383ffff */
[----:B------:R-:W-:Y:S05]  /*4700*/  BSYNC.RECONVERGENT B1 ;  /* 0x0000000000017941 */ /* 0x000fea0003800200 */
.L_x_49:
[----:B------:R-:W-:-:S07]  /*4710*/  IMAD.MOV.U32 R21, RZ, RZ, R24 ;  /* 0x000000ffff157224 */ /* 0x000fce00078e0018 */
.L_x_48:
[----:B------:R-:W-:-:S13]  /*4720*/  ISETP.NE.AND P0, PT, R3, RZ, PT ;  /* 0x000000ff0300720c */ /* 0x000fda0003f05270 */
        /* <DEDUP_REMOVED lines=30> */
.L_x_52:
        /* <DEDUP_REMOVED lines=22> */
.L_x_53:
[----:B------:R-:W-:Y:S05]  /*4a70*/  @!P1 BRA `(.L_x_51) ;  /* 0x0000000000509947 */ /* 0x000fea0003800000 */
[----:B0-----:R-:W0:Y:S01]  /*4a80*/  LDC.64 R12, c[0x0][0x380] ;  /* 0x0000e000ff0c7b82 */ /* 0x001e220000000a00 */
[----:B--2---:R-:W-:Y:S01]  /*4a90*/  R2UR UR4, R8 ;  /* 0x00000000080472ca */ /* 0x004fe200000e0000 */
[----:B------:R-:W-:Y:S01]  /*4aa0*/  IMAD R11, R22, R11, R21 ;  /* 0x0000000b160b7224 */ /* 0x000fe200078e0215 */
        /* <DEDUP_REMOVED lines=9> */
[----:B-1----:R-:W2:Y:S01]  /*4b40*/  LDG.E R15, desc[UR4][R12.64+0x4] ;  /* 0x000004040c0f7981 */ /* 0x002ea2000c1e1900 */
[----:B------:R-:W-:-:S03]  /*4b50*/  ISETP.NE.AND P0, PT, R5, 0x2, PT ;  /* 0x000000020500780c */ /* 0x000fc60003f05270 */
[----:B--2---:R3:W-:Y:S10]  /*4b60*/  ST.E desc[UR4][R10.64+0x4], R15 ;  /* 0x0000040f0a007985 */ /* 0x0047f4000c101904 */
[----:B------:R-:W-:Y:S05]  /*4b70*/  @!P0 BRA `(.L_x_51) ;  /* 0x0000000000108947 */ /* 0x000fea0003800000 */
[----:B------:R-:W-:Y:S02]  /*4b80*/  R2UR UR4, R8 ;  /* 0x00000000080472ca */ /* 0x000fe400000e0000 */
[----:B------:R-:W-:-:S13]  /*4b90*/  R2UR UR5, R9 ;  /* 0x00000000090572ca */ /* 0x000fda00000e0000 */
[----:B------:R-:W2:Y:S04]  /*4ba0*/  LDG.E R13, desc[UR4][R12.64+0x8] ;  /* 0x000008040c0d7981 */ /* 0x000ea8000c1e1900 */
[----:B--2---:R4:W-:Y:S02]  /*4bb0*/  ST.E desc[UR4][R10.64+0x8], R13 ;  /* 0x0000080d0a007985 */ /* 0x0049e4000c101904 */
.L_x_51:
[----:B01-34-:R-:W0:Y:S01]  /*4bc0*/  LDC.64 R10, c[0x0][0x3a0] ;  /* 0x0000e800ff0a7b82 */ /* 0x01be220000000a00 */
        /* <DEDUP_REMOVED lines=11> */
[----:B------:R-:W-:-:S06]  /*4c80*/  IMAD.HI.U32 R12, R13, R21, R12 ;  /* 0x000000150d0c7227 */ /* 0x000fcc00078e000c */
[----:B------:R-:W-:-:S04]  /*4c90*/  IMAD.HI.U32 R12, R12, R25, RZ ;  /* 0x000000190c0c7227 */ /* 0x000fc800078e00ff */
[----:B------:R-:W-:Y:S02]  /*4ca0*/  IMAD.MOV R21, RZ, RZ, -R12 ;  /* 0x000000ffff157224 */ /* 0x000fe400078e0a0c */
[----:B------:R-:W-:Y:S02]  /*4cb0*/  VIADD R12, R10, 0xffffffff ;  /* 0xffffffff0a0c7836 */ /* 0x000fe40000000000 */
[----:B------:R-:W-:Y:S02]  /*4cc0*/  IMAD R21, R14, R21, R25 ;  /* 0x000000150e157224 */ /* 0x000fe400078e0219 */
[----:B------:R-:W-:-:S03]  /*4cd0*/  IMAD.MOV.U32 R25, RZ, RZ, RZ ;  /* 0x000000ffff197224 */ /* 0x000fc600078e00ff */
[----:B------:R-:W-:-:S13]  /*4ce0*/  ISETP.GT.U32.AND P0, PT, R14, R21, PT ;  /* 0x000000150e00720c */ /* 0x000fda0003f04070 */
[----:B------:R-:W-:-:S05]  /*4cf0*/  @!P0 IMAD.IADD R21, R21, 0x1, -R14 ;  /* 0x0000000115158824 */ /* 0x000fca00078e0a0e */
[----:B------:R-:W-:-:S13]  /*4d00*/  ISETP.GT.U32.AND P0, PT, R14, R21, PT ;  /* 0x000000150e00720c */ /* 0x000fda0003f04070 */
[----:B------:R-:W-:Y:S01]  /*4d10*/  @!P0 IMAD.IADD R21, R21, 0x1, -R14 ;  /* 0x0000000115158824 */ /* 0x000fe200078e0a0e */
[----:B------:R-:W-:-:S03]  /*4d20*/  ISETP.GE.U32.AND P0, PT, R12, 0xf, PT ;  /* 0x0000000f0c00780c */ /* 0x000fc60003f06070 */
[----:B------:R-:W-:Y:S01]  /*4d30*/  @!P1 IMAD.MOV R21, RZ, RZ, -R21 ;  /* 0x000000ffff159224 */ /* 0x000fe200078e0a15 */
[----:B------:R-:W-:-:S09]  /*4d40*/  @!P2 LOP3.LUT R21, RZ, R11, RZ, 0x33, !PT ;  /* 0x0000000bff15a212 */ /* 0x000fd200078e33ff */
[----:B------:R-:W-:Y:S05]  /*4d50*/  @!P0 BRA `(.L_x_54) ;  /* 0x0000000000bc8947 */ /* 0x000fea0003800000 */
[----:B------:R-:W-:Y:S01]  /*4d60*/  BSSY.RECONVERGENT B1, `(.L_x_54) ;  /* 0x000002e000017945 */ /* 0x000fe20003800200 */
[----:B------:R-:W-:-:S07]  /*4d70*/  IMAD.MOV.U32 R11, RZ, RZ, RZ ;  /* 0x000000ffff0b7224 */ /* 0x000fce00078e00ff */
.L_x_55:
[----:B------:R-:W0:Y:S01]  /*4d80*/  LDC.64 R14, c[0x0][0x388] ;  /* 0x0000e200ff0e7b82 */ /* 0x000e220000000a00 */
[----:B--2---:R-:W-:Y:S01]  /*4d90*/  R2UR UR4, R8 ;  /* 0x00000000080472ca */ /* 0x004fe200000e0000 */
[----:B-1----:R-:W-:Y:S01]  /*4da0*/  IMAD R13, R21, R10, R11 ;  /* 0x0000000a150d7224 */ /* 0x002fe200078e020b */
        /* <DEDUP_REMOVED lines=28> */
[----:B---3--:R-:W-:Y:S04]  /*4f70*/  ST.E desc[UR4][R12.64+0x2c], R22 ;  /* 0x00002c160c007985 */ /* 0x008fe8000c101904 */
[----:B0-----:R-:W3:Y:S04]  /*4f80*/  LDG.E R25, desc[UR6][R14.64+0x30] ;  /* 0x000030060e197981 */ /* 0x001ee8000c1e1900 */
[----:B---3--:R0:W-:Y:S04]  /*4f90*/  ST.E desc[UR4][R12.64+0x30], R25 ;  /* 0x000030190c007985 */ /* 0x0081e8000c101904 */
[----:B-1----:R-:W3:Y:S04]  /*4fa0*/  LDG.E R27, desc[UR6][R14.64+0x34] ;  /* 0x000034060e1b7981 */ /* 0x002ee8000c1e1900 */
[----:B---3--:R1:W-:Y:S04]  /*4fb0*/  ST.E desc[UR4][R12.64+0x34], R27 ;  /* 0x0000341b0c007985 */ /* 0x0083e8000c101904 */
[----:B--2---:R-:W2:Y:S01]  /*4fc0*/  LDG.E R29, desc[UR6][R14.64+0x38] ;  /* 0x000038060e1d7981 */ /* 0x004ea2000c1e1900 */
[----:B------:R-:W-:Y:S01]  /*4fd0*/  VIADD R11, R11, 0x10 ;  /* 0x000000100b0b7836 */ /* 0x000fe20000000000 */
[----:B0-----:R-:W-:-:S04]  /*4fe0*/  LOP3.LUT R25, R10, 0x7ffffff0, RZ, 0xc0, !PT ;  /* 0x7ffffff00a197812 */ /* 0x001fc800078ec0ff */
[----:B------:R-:W-:Y:S01]  /*4ff0*/  ISETP.NE.AND P0, PT, R11, R25, PT ;  /* 0x000000190b00720c */ /* 0x000fe20003f05270 */
[----:B--2---:R1:W-:Y:S04]  /*5000*/  ST.E desc[UR4][R12.64+0x38], R29 ;  /* 0x0000381d0c007985 */ /* 0x0043e8000c101904 */
[----:B------:R-:W2:Y:S04]  /*5010*/  LDG.E R22, desc[UR6][R14.64+0x3c] ;  /* 0x00003c060e167981 */ /* 0x000ea8000c1e1900 */
[----:B--2---:R1:W-:Y:S04]  /*5020*/  ST.E desc[UR4][R12.64+0x3c], R22 ;  /* 0x00003c160c007985 */ /* 0x0043e8000c101904 */
[----:B------:R-:W-:Y:S05]  /*5030*/  @P0 BRA `(.L_x_55) ;  /* 0xfffffffc00500947 */ /* 0x000fea000383ffff */
[----:B------:R-:W-:Y:S05]  /*5040*/  BSYNC.RECONVERGENT B1 ;  /* 0x0000000000017941 */ /* 0x000fea0003800200 */
.L_x_54:
[----:B------:R-:W-:-:S13]  /*5050*/  ISETP.NE.AND P0, PT, R6, RZ, PT ;  /* 0x000000ff0600720c */ /* 0x000fda0003f05270 */
[----:B------:R-:W-:Y:S05]  /*5060*/  @!P0 BRA `(.L_x_56) ;  /* 0x0000000400208947 */ /* 0x000fea0003800000 */
[----:B------:R-:W-:Y:S01]  /*5070*/  VIADD R11, R6, 0xffffffff ;  /* 0xffffffff060b7836 */ /* 0x000fe20000000000 */
[----:B------:R-:W-:-:S04]  /*5080*/  ISETP.NE.AND P1, PT, R7, RZ, PT ;  /* 0x000000ff0700720c */ /* 0x000fc80003f25270 */
[----:B------:R-:W-:-:S13]  /*5090*/  ISETP.GE.U32.AND P0, PT, R11, 0x7, PT ;  /* 0x000000070b00780c */ /* 0x000fda0003f06070 */
[----:B------:R-:W-:Y:S05]  /*50a0*/  @!P0 BRA `(.L_x_57) ;  /* 0x0000000000648947 */ /* 0x000fea0003800000 */
[----:B-1----:R-:W0:Y:S01]  /*50b0*/  LDC.64 R12, c[0x0][0x388] ;  /* 0x0000e200ff0c7b82 */ /* 0x002e220000000a00 */
        /* <DEDUP_REMOVED lines=24> */
.L_x_57:
[----:B------:R-:W-:Y:S05]  /*5240*/  @!P1 BRA `(.L_x_56) ;  /* 0x0000000000a89947 */ /* 0x000fea0003800000 */
[----:B0-----:R-:W-:Y:S01]  /*5250*/  VIADD R11, R7, 0xffffffff ;  /* 0xffffffff070b7836 */ /* 0x001fe20000000000 */
        /* <DEDUP_REMOVED lines=20> */
.L_x_58:
[----:B------:R-:W-:Y:S05]  /*53a0*/  @!P1 BRA `(.L_x_56) ;  /* 0x0000000000509947 */ /* 0x000fea0003800000 */
[----:B-1----:R-:W1:Y:S01]  /*53b0*/  LDC.64 R12, c[0x0][0x388] ;  /* 0x0000e200ff0c7b82 */ /* 0x002e620000000a00 */
[----:B--2---:R-:W-:Y:S01]  /*53c0*/  R2UR UR4, R8 ;  /* 0x00000000080472ca */ /* 0x004fe200000e0000 */
[----:B------:R-:W-:Y:S01]  /*53d0*/  IMAD R21, R21, R10, R25 ;  /* 0x0000000a15157224 */ /* 0x000fe200078e0219 */
[----:B------:R-:W-:-:S03]  /*53e0*/  R2UR UR5, R9 ;  /* 0x00000000090572ca */ /* 0x000fc600000e0000 */
[----:B-1----:R-:W-:-:S10]  /*53f0*/  IMAD.WIDE R12, R21, 0x4, R12 ;  /* 0x00000004150c7825 */ /* 0x002fd400078e020c */
[----:B0-----:R-:W2:Y:S01]  /*5400*/  LDG.E R15, desc[UR4][R12.64] ;  /* 0x000000040c0f7981 */ /* 0x001ea2000c1e1900 */
[----:B------:R-:W-:Y:S01]  /*5410*/  ISETP.NE.AND P0, PT, R20, 0x1, PT ;  /* 0x000000011400780c */ /* 0x000fe20003f05270 */
[----:B------:R-:W-:-:S05]  /*5420*/  IMAD.WIDE.U32 R10, R25, 0x4, R16 ;  /* 0x00000004190a7825 */ /* 0x000fca00078e0010 */
        /* <DEDUP_REMOVED lines=12> */
.L_x_56:
[----:B0--34-:R-:W0:Y:S01]  /*54f0*/  LDC.64 R10, c[0x0][0x390] ;  /* 0x0000e400ff0a7b82 */ /* 0x019e220000000a00 */
[----:B--2---:R-:W-:Y:S01]  /*5500*/  R2UR UR4, R8 ;  /* 0x00000000080472ca */ /* 0x004fe200000e0000 */
[----:B-1----:R-:W-:Y:S01]  /*5510*/  IMAD.MOV.U32 R13, RZ, RZ, -0x29a ;  /* 0xfffffd66ff0d7424 */ /* 0x002fe200078e00ff */
[----:B------:R-:W-:Y:S01]  /*5520*/  R2UR UR5, R9 ;  /* 0x00000000090572ca */ /* 0x000fe200000e0000 */
[----:B0-----:R-:W-:-:S04]  /*5530*/  IMAD.WIDE R10, R23, 0x4, R10 ;  /* 0x00000004170a7825 */ /* 0x001fc800078e020a */
[----:B------:R-:W-:-:S08]  /*5540*/  IMAD.IADD R23, R0, 0x1, R23 ;  /* 0x0000000100177824 */ /* 0x000fd000078e0217 */
[----:B------:R0:W-:Y:S01]  /*5550*/  STG.E desc[UR4][R10.64], R13 ;  /* 0x0000000d0a007986 */ /* 0x0001e2000c101904 */
[----:B------:R-:W-:-:S13]  /*5560*/  ISETP.GE.AND P0, PT, R23, R2, PT ;  /* 0x000000021700720c */ /* 0x000fda0003f06270 */
[----:B0-----:R-:W-:Y:S05]  /*5570*/  @!P0 BRA `(.L_x_59) ;  /* 0xffffffec00388947 */ /* 0x001fea000383ffff */
[----:B------:R-:W-:Y:S05]  /*5580*/  BRA `(.L_x_3) ;  /* 0x0000001400587947 */ /* 0x000fea0003800000 */
.L_x_47:
[C---:B------:R-:W-:Y:S02]  /*5590*/  LOP3.LUT R15, R5.reuse, 0xf, RZ, 0xc0, !PT ;  /* 0x0000000f050f7812 */ /* 0x040fe400078ec0ff */
[C---:B------:R-:W-:Y:S02]  /*55a0*/  LOP3.LUT R20, R5.reuse, 0x7, RZ, 0xc0, !PT ;  /* 0x0000000705147812 */ /* 0x040fe400078ec0ff */
[----:B------:R-:W-:Y:S01]  /*55b0*/  LOP3.LUT R12, R5, 0x3, RZ, 0xc0, !PT ;  /* 0x00000003050c7812 */ /* 0x000fe200078ec0ff */
[----:B------:R-:W-:Y:S02]  /*55c0*/  VIADD R3, R15, 0xffffffff ;  /* 0xffffffff0f037836 */ /* 0x000fe40000000000 */
[----:B------:R-:W-:-:S03]  /*55d0*/  VIADD R4, R20, 0xffffffff ;  /* 0xffffffff14047836 */ /* 0x000fc60000000000 */
[----:B------:R-:W-:Y:S02]  /*55e0*/  ISETP.GE.U32.AND P0, PT, R3, 0x7, PT ;  /* 0x000000070300780c */ /* 0x000fe40003f06070 */
[----:B------:R-:W-:Y:S02]  /*55f0*/  ISETP.GE.U32.AND P1, PT, R4, 0x3, PT ;  /* 0x000000030400780c */ /* 0x000fe40003f26070 */
[----:B------:R-:W-:-:S11]  /*5600*/  LOP3.LUT R3, R5, 0x7ffffff0, RZ, 0xc0, !PT ;  /* 0x7ffffff005037812 */ /* 0x000fd600078ec0ff */
.L_x_66:
[----:B------:R-:W0:Y:S01]  /*5610*/  LDC.64 R4, c[0x0][0x398] ;  /* 0x0000e600ff047b82 */ /* 0x000e220000000a00 */
[----:B------:R-:W-:Y:S01]  /*5620*/  IMAD.MOV.U32 R6, RZ, RZ, RZ ;  /* 0x000000ffff067224 */ /* 0x000fe200078e00ff */
[----:B------:R-:W-:Y:S02]  /*5630*/  IABS R14, R23 ;  /* 0x00000017000e7213 */ /* 0x000fe40000000000 */
[----:B01----:R-:W-:-:S04]  /*5640*/  IABS R10, R4 ;  /* 0x00000004000a7213 */ /* 0x003fc80000000000 */
        /* <DEDUP_REMOVED lines=26> */
.L_x_62:
        /* <DEDUP_REMOVED lines=44> */
.L_x_61:
[----:B0-----:R-:W-:-:S07]  /*5ab0*/  IMAD.MOV.U32 R13, RZ, RZ, R3 ;  /* 0x000000ffff0d7224 */ /* 0x001fce00078e0003 */
.L_x_60:
[----:B------:R-:W-:-:S13]  /*5ac0*/  ISETP.NE.AND P2, PT, R15, RZ, PT ;  /* 0x000000ff0f00720c */ /* 0x000fda0003f45270 */
[----:B------:R-:W-:Y:S05]  /*5ad0*/  @!P2 BRA `(.L_x_63) ;  /* 0x000000040010a947 */ /* 0x000fea0003800000 */
[----:B------:R-:W-:Y:S01]  /*5ae0*/  ISETP.NE.AND P2, PT, R20, RZ, PT ;  /* 0x000000ff1400720c */ /* 0x000fe20003f45270 */
[----:B------:R-:W-:-:S12]  /*5af0*/  @!P0 BRA `(.L_x_64) ;  /* 0x0000000000648947 */ /* 0x000fd80003800000 */
        /* <DEDUP_REMOVED lines=25> */
.L_x_64:
[----:B------:R-:W-:Y:S05]  /*5c90*/  @!P2 BRA `(.L_x_63) ;  /* 0x0000000000a0a947 */ /* 0x000fea0003800000 */
[----:B------:R-:W-:Y:S01]  /*5ca0*/  ISETP.NE.AND P2, PT, R12, RZ, PT ;  /* 0x000000ff0c00720c */ /* 0x000fe20003f45270 */
[----:B------:R-:W-:-:S12]  /*5cb0*/  @!P1 BRA `(.L_x_65) ;  /* 0x0000000000449947 */ /* 0x000fd80003800000 */
        /* <DEDUP_REMOVED lines=17> */
.L_x_65:
[----:B------:R-:W-:Y:S05]  /*5dd0*/  @!P2 BRA `(.L_x_63) ;  /* 0x000000000050a947 */ /* 0x000fea0003800000 */
[----:B------:R-:W3:Y:S01]  /*5de0*/  LDC.64 R6, c[0x0][0x380] ;  /* 0x0000e000ff067b82 */ /* 0x000ee20000000a00 */
[----:B--2---:R-:W-:Y:S01]  /*5df0*/  R2UR UR4, R8 ;  /* 0x00000000080472ca */ /* 0x004fe200000e0000 */
[----:B------:R-:W-:Y:S01]  /*5e00*/  IMAD R5, R14, R5, R13 ;  /* 0x000000050e057224 */ /* 0x000fe200078e020d */
[----:B------:R-:W-:-:S03]  /*5e10*/  R2UR UR5, R9 ;  /* 0x00000000090572ca */ /* 0x000fc600000e0000 */
[----:B---3--:R-:W-:-:S10]  /*5e20*/  IMAD.WIDE R6, R5, 0x4, R6 ;  /* 0x0000000405067825 */ /* 0x008fd400078e0206 */
[----:B01----:R-:W2:Y:S01]  /*5e30*/  LDG.E R11, desc[UR4][R6.64] ;  /* 0x00000004060b7981 */ /* 0x003ea2000c1e1900 */
        /* <DEDUP_REMOVED lines=14> */
.L_x_63:
[----:B0--34-:R-:W0:Y:S01]  /*5f20*/  LDC.64 R4, c[0x0][0x390] ;  /* 0x0000e400ff047b82 */ /* 0x019e220000000a00 */
[----:B--2---:R-:W-:Y:S01]  /*5f30*/  R2UR UR4, R8 ;  /* 0x00000000080472ca */ /* 0x004fe200000e0000 */
[----:B------:R-:W-:Y:S01]  /*5f40*/  IMAD.MOV.U32 R7, RZ, RZ, -0x29a ;  /* 0xfffffd66ff077424 */ /* 0x000fe200078e00ff */
[----:B------:R-:W-:Y:S01]  /*5f50*/  R2UR UR5, R9 ;  /* 0x00000000090572ca */ /* 0x000fe200000e0000 */
[----:B0-----:R-:W-:-:S04]  /*5f60*/  IMAD.WIDE R4, R23, 0x4, R4 ;  /* 0x0000000417047825 */ /* 0x001fc800078e0204 */
[----:B------:R-:W-:-:S08]  /*5f70*/  IMAD.IADD R23, R0, 0x1, R23 ;  /* 0x0000000100177824 */ /* 0x000fd000078e0217 */
[----:B------:R0:W-:Y:S01]  /*5f80*/  STG.E desc[UR4][R4.64], R7 ;  /* 0x0000000704007986 */ /* 0x0001e2000c101904 */
[----:B------:R-:W-:-:S13]  /*5f90*/  ISETP.GE.AND P2, PT, R23, R2, PT ;  /* 0x000000021700720c */ /* 0x000fda0003f46270 */
[----:B0-----:R-:W-:Y:S05]  /*5fa0*/  @!P2 BRA `(.L_x_66) ;  /* 0xfffffff40098a947 */ /* 0x001fea000383ffff */
[----:B------:R-:W-:Y:S05]  /*5fb0*/  BRA `(.L_x_3) ;  /* 0x0000000800cc7947 */ /* 0x000fea0003800000 */
.L_x_46:
[----:B------:R-:W-:-:S13]  /*5fc0*/  ISETP.GT.AND P0, PT, R10, RZ, PT ;  /* 0x000000ff0a00720c */ /* 0x000fda0003f04270 */
[----:B------:R-:W-:Y:S05]  /*5fd0*/  @P0 BRA `(.L_x_67) ;  /* 0x0000000000280947 */ /* 0x000fea0003800000 */
[----:B------:R-:W0:Y:S01]  /*5fe0*/  LDC.64 R4, c[0x0][0x390] ;  /* 0x0000e400ff047b82 */ /* 0x000e220000000a00 */
[----:B------:R-:W-:-:S07]  /*5ff0*/  IMAD.MOV.U32 R3, RZ, RZ, -0x29a ;  /* 0xfffffd66ff037424 */ /* 0x000fce00078e00ff */
.L_x_68:
[----:B01----:R-:W-:Y:S01]  /*6000*/  IMAD.WIDE R6, R23, 0x4, R4 ;  /* 0x0000000417067825 */ /* 0x003fe200078e0204 */
[----:B--2---:R-:W-:Y:S02]  /*6010*/  R2UR UR4, R8 ;  /* 0x00000000080472ca */ /* 0x004fe400000e0000 */
[----:B------:R-:W-:Y:S01]  /*6020*/  R2UR UR5, R9 ;  /* 0x00000000090572ca */ /* 0x000fe200000e0000 */
[----:B------:R-:W-:-:S05]  /*6030*/  IMAD.IADD R23, R0, 0x1, R23 ;  /* 0x0000000100177824 */ /* 0x000fca00078e0217 */
[----:B------:R-:W-:-:S07]  /*6040*/  ISETP.GE.AND P0, PT, R23, R2, PT ;  /* 0x000000021700720c */ /* 0x000fce0003f06270 */
[----:B------:R1:W-:Y:S06]  /*6050*/  STG.E desc[UR4][R6.64], R3 ;  /* 0x0000000306007986 */ /* 0x0003ec000c101904 */
[----:B------:R-:W-:Y:S05]  /*6060*/  @!P0 BRA `(.L_x_68) ;  /* 0xfffffffc00e48947 */ /* 0x000fea000383ffff */
[----:B------:R-:W-:Y:S05]  /*6070*/  BRA `(.L_x_3) ;  /* 0x00000008009c7947 */ /* 0x000fea0003800000 */
.L_x_67:
        /* <DEDUP_REMOVED lines=10> */
.L_x_75:
        /* <DEDUP_REMOVED lines=27> */
.L_x_71:
        /* <DEDUP_REMOVED lines=45> */
.L_x_70:
[----:B------:R-:W-:-:S07]  /*65a0*/  IMAD.MOV.U32 R6, RZ, RZ, R4 ;  /* 0x000000ffff067224 */ /* 0x000fce00078e0004 */
.L_x_69:
        /* <DEDUP_REMOVED lines=30> */
.L_x_73:
        /* <DEDUP_REMOVED lines=21> */
.L_x_74:
        /* <DEDUP_REMOVED lines=24> */
.L_x_72:
[----:B01-34-:R-:W0:Y:S01]  /*6a60*/  LDC.64 R6, c[0x0][0x390] ;  /* 0x0000e400ff067b82 */ /* 0x01be220000000a00 */
        /* <DEDUP_REMOVED lines=8> */
.L_x_3:
[----:B------:R-:W-:Y:S05]  /*6af0*/  BSYNC.RECONVERGENT B0 ;  /* 0x0000000000007941 */ /* 0x000fea0003800200 */
.L_x_2:
[----:B------:R-:W-:Y:S01]  /*6b00*/  MOV R2, 0x8 ;  /* 0x0000000800027802 */ /* 0x000fe20000000f00 */
[----:B-1----:R-:W-:Y:S02]  /*6b10*/  IMAD.MOV.U32 R4, RZ, RZ, R18 ;  /* 0x000000ffff047224 */ /* 0x002fe400078e0012 */
[----:B------:R-:W-:Y:S01]  /*6b20*/  IMAD.MOV.U32 R5, RZ, RZ, R19 ;  /* 0x000000ffff057224 */ /* 0x000fe200078e0013 */
[----:B------:R0:W1:Y:S06]  /*6b30*/  LDC.64 R6, c[0x4][R2] ;  /* 0x0100000002067b82 */ /* 0x00006c0000000a00 */
[----:B------:R-:W-:-:S07]  /*6b40*/  LEPC R20, `(.L_x_76) ;  /* 0x000000001014794e */ /* 0x000fce0000000000 */
[----:B01----:R-:W-:Y:S05]  /*6b50*/  CALL.ABS.NOINC R6 ;  /* 0x0000000006007343 */ /* 0x003fea0003c00000 */
.L_x_76:
[----:B------:R-:W0:Y:S01]  /*6b60*/  LDC.64 R2, c[0x4][R2] ;  /* 0x0100000002027b82 */ /* 0x000e220000000a00 */
[----:B------:R-:W-:Y:S02]  /*6b70*/  IMAD.MOV.U32 R4, RZ, RZ, R16 ;  /* 0x000000ffff047224 */ /* 0x000fe400078e0010 */
[----:B------:R-:W-:-:S07]  /*6b80*/  IMAD.MOV.U32 R5, RZ, RZ, R17 ;  /* 0x000000ffff057224 */ /* 0x000fce00078e0011 */
[----:B------:R-:W-:-:S07]  /*6b90*/  LEPC R20, `(.L_x_77) ;  /* 0x000000001014794e */ /* 0x000fce0000000000 */
[----:B0-----:R-:W-:Y:S05]  /*6ba0*/  CALL.ABS.NOINC R2 ;  /* 0x0000000002007343 */ /* 0x001fea0003c00000 */
.L_x_77:
[----:B------:R-:W-:Y:S05]  /*6bb0*/  EXIT ;  /* 0x000000000000794d */ /* 0x000fea0003800000 */
.L_x_78:
[----:B------:R-:W-:-:S00]  /*6bc0*/  BRA `(.L_x_78) ;  /* 0xfffffffc00fc7947 */ /* 0x000fc0000383ffff */
[----:B------:R-:W-:-:S00]  /*6bd0*/  NOP ;  /* 0x0000000000007918 */ /* 0x000fc00000000000 */
        /* <DEDUP_REMOVED lines=10> */
.L_x_79:


//--------------------- .nv.shared.reserved.0     --------------------------
	.section	.nv.shared.reserved.0,"aw",@nobits
	.weak		__nv_reservedSMEM_offset_0_alias
	.size		__nv_reservedSMEM_offset_0_alias, 0, 64
	.other		__nv_reservedSMEM_offset_0_alias,@"STO_CUDA_RESERVED_SHARED STV_DEFAULT"
__nv_reservedSMEM_offset_0_alias:
	.zero		0
	.zero		64


//--------------------- .nv.constant0._Z4multPiS_S_iiii --------------------------
	.section	.nv.constant0._Z4multPiS_S_iiii,"a",@progbits
	.sectionflags	@""
	.align	4
.nv.constant0._Z4multPiS_S_iiii:
	.zero		936


//--------------------- SYMBOLS --------------------------

	.type		.nv.reservedSmem.offset0,@object
	.size		.nv.reservedSmem.offset0,0x4
	.type		malloc,@function
	.type		free,@function
